//
// Generated by NVIDIA NVVM Compiler
//
// Compiler Build ID: CL-36424714
// Cuda compilation tools, release 13.0, V13.0.88
// Based on NVVM 20.0.0
//

.version 9.0
.target sm_100
.address_size 64

	// .globl	_Z29matrix_reduce_sum_fp16_kernelP6__halfS0_ii
.extern .shared .align 16 .b8 smem[];

.visible .entry _Z29matrix_reduce_sum_fp16_kernelP6__halfS0_ii(
	.param .u64 .ptr .align 1 _Z29matrix_reduce_sum_fp16_kernelP6__halfS0_ii_param_0,
	.param .u64 .ptr .align 1 _Z29matrix_reduce_sum_fp16_kernelP6__halfS0_ii_param_1,
	.param .u32 _Z29matrix_reduce_sum_fp16_kernelP6__halfS0_ii_param_2,
	.param .u32 _Z29matrix_reduce_sum_fp16_kernelP6__halfS0_ii_param_3
)
{
	.reg .pred 	%p<42>;
	.reg .b16 	%rs<475>;
	.reg .b32 	%r<463>;
	.reg .b32 	%f<12>;
	.reg .b64 	%rd<28>;

	ld.param.u64 	%rd4, [_Z29matrix_reduce_sum_fp16_kernelP6__halfS0_ii_param_0];
	ld.param.u64 	%rd3, [_Z29matrix_reduce_sum_fp16_kernelP6__halfS0_ii_param_1];
	ld.param.u32 	%r63, [_Z29matrix_reduce_sum_fp16_kernelP6__halfS0_ii_param_2];
	ld.param.u32 	%r62, [_Z29matrix_reduce_sum_fp16_kernelP6__halfS0_ii_param_3];
	cvta.to.global.u64 	%rd1, %rd4;
	mov.u32 	%r1, %ctaid.x;
	setp.ge.s32 	%p1, %r1, %r63;
	@%p1 bra 	$L__BB0_78;
	mov.u32 	%r2, %tid.x;
	mov.u32 	%r3, %ntid.x;
	shr.u32 	%r4, %r3, 5;
	add.s32 	%r64, %r3, %r62;
	add.s32 	%r65, %r64, -1;
	div.u32 	%r5, %r65, %r3;
	mul.lo.s32 	%r66, %r62, %r1;
	cvt.s64.s32 	%rd2, %r66;
	setp.lt.s32 	%p2, %r5, 1;
	@%p2 bra 	$L__BB0_63;
	and.b32  	%r6, %r2, 31;
	// begin inline asm
	{mov.u32 %r67, WARP_SZ;
}
	// end inline asm
	shl.b32 	%r69, %r67, 8;
	add.s32 	%r7, %r69, -8161;
	shr.u32 	%r70, %r2, 4;
	and.b32  	%r71, %r70, 62;
	mov.u32 	%r72, smem;
	add.s32 	%r8, %r72, %r71;
	shl.b32 	%r73, %r2, 1;
	add.s32 	%r9, %r72, %r73;
	and.b32  	%r10, %r5, 3;
	setp.lt.u32 	%p3, %r5, 4;
	mov.b32 	%r452, 0;
	@%p3 bra 	$L__BB0_49;
	and.b32  	%r452, %r5, 2147483644;
	neg.s32 	%r451, %r452;
	shl.b32 	%r74, %r4, 1;
	add.s32 	%r76, %r74, %r72;
	add.s32 	%r450, %r76, 4;
	add.s32 	%r449, %r2, %r3;
	shl.b32 	%r15, %r3, 2;
	shl.b32 	%r77, %r3, 1;
	add.s32 	%r448, %r2, %r77;
	mad.lo.s32 	%r447, %r3, 3, %r2;
	mov.u32 	%r446, %r2;
$L__BB0_4:
	setp.ge.s32 	%p4, %r446, %r62;
	@%p4 bra 	$L__BB0_6;
	cvt.s64.s32 	%rd5, %r446;
	add.s64 	%rd6, %rd5, %rd2;
	shl.b64 	%rd7, %rd6, 1;
	add.s64 	%rd8, %rd1, %rd7;
	ld.global.u16 	%rs456, [%rd8];
	bra.uni 	$L__BB0_7;
$L__BB0_6:
	mov.f32 	%f1, 0f00000000;
	// begin inline asm
	{  cvt.rn.f16.f32 %rs456, %f1;}

	// end inline asm
$L__BB0_7:
	setp.ne.s32 	%p5, %r6, 0;
	// begin inline asm
	{  mov.b32 %r78, {%rs456,%rs456};}

	// end inline asm
	mov.b32 	%r81, 16;
	mov.b32 	%r111, -1;
	// begin inline asm
	{shfl.sync.bfly.b32 %r79,%r78,%r81,%r7,%r111;
}
	// end inline asm
	// begin inline asm
	{.reg .f16 low,high;
 mov.b32 {low,high}, %r79;
 mov.b16 %rs58, low;}
	// end inline asm
	// begin inline asm
	{add.f16 %rs59,%rs456,%rs58;
}
	// end inline asm
	// begin inline asm
	{  mov.b32 %r85, {%rs59,%rs59};}

	// end inline asm
	mov.b32 	%r88, 8;
	// begin inline asm
	{shfl.sync.bfly.b32 %r86,%r85,%r88,%r7,%r111;
}
	// end inline asm
	// begin inline asm
	{.reg .f16 low,high;
 mov.b32 {low,high}, %r86;
 mov.b16 %rs64, low;}
	// end inline asm
	// begin inline asm
	{add.f16 %rs65,%rs59,%rs64;
}
	// end inline asm
	// begin inline asm
	{  mov.b32 %r92, {%rs65,%rs65};}

	// end inline asm
	mov.b32 	%r95, 4;
	// begin inline asm
	{shfl.sync.bfly.b32 %r93,%r92,%r95,%r7,%r111;
}
	// end inline asm
	// begin inline asm
	{.reg .f16 low,high;
 mov.b32 {low,high}, %r93;
 mov.b16 %rs70, low;}
	// end inline asm
	// begin inline asm
	{add.f16 %rs71,%rs65,%rs70;
}
	// end inline asm
	// begin inline asm
	{  mov.b32 %r99, {%rs71,%rs71};}

	// end inline asm
	mov.b32 	%r102, 2;
	// begin inline asm
	{shfl.sync.bfly.b32 %r100,%r99,%r102,%r7,%r111;
}
	// end inline asm
	// begin inline asm
	{.reg .f16 low,high;
 mov.b32 {low,high}, %r100;
 mov.b16 %rs76, low;}
	// end inline asm
	// begin inline asm
	{add.f16 %rs77,%rs71,%rs76;
}
	// end inline asm
	// begin inline asm
	{  mov.b32 %r106, {%rs77,%rs77};}

	// end inline asm
	mov.b32 	%r109, 1;
	// begin inline asm
	{shfl.sync.bfly.b32 %r107,%r106,%r109,%r7,%r111;
}
	// end inline asm
	// begin inline asm
	{.reg .f16 low,high;
 mov.b32 {low,high}, %r107;
 mov.b16 %rs82, low;}
	// end inline asm
	// begin inline asm
	{add.f16 %rs83,%rs77,%rs82;
}
	// end inline asm
	@%p5 bra 	$L__BB0_9;
	st.shared.u16 	[%r8], %rs83;
$L__BB0_9:
	setp.ge.u32 	%p6, %r2, %r4;
	bar.sync 	0;
	@%p6 bra 	$L__BB0_11;
	ld.shared.u16 	%rs457, [%r9];
	bra.uni 	$L__BB0_12;
$L__BB0_11:
	mov.f32 	%f2, 0f00000000;
	// begin inline asm
	{  cvt.rn.f16.f32 %rs457, %f2;}

	// end inline asm
$L__BB0_12:
	setp.gt.u32 	%p7, %r2, 31;
	@%p7 bra 	$L__BB0_15;
	setp.ne.s32 	%p8, %r2, 0;
	// begin inline asm
	{  mov.b32 %r113, {%rs457,%rs457};}

	// end inline asm
	mov.b32 	%r116, 16;
	mov.b32 	%r146, -1;
	// begin inline asm
	{shfl.sync.bfly.b32 %r114,%r113,%r116,%r7,%r146;
}
	// end inline asm
	// begin inline asm
	{.reg .f16 low,high;
 mov.b32 {low,high}, %r114;
 mov.b16 %rs89, low;}
	// end inline asm
	// begin inline asm
	{add.f16 %rs90,%rs457,%rs89;
}
	// end inline asm
	// begin inline asm
	{  mov.b32 %r120, {%rs90,%rs90};}

	// end inline asm
	mov.b32 	%r123, 8;
	// begin inline asm
	{shfl.sync.bfly.b32 %r121,%r120,%r123,%r7,%r146;
}
	// end inline asm
	// begin inline asm
	{.reg .f16 low,high;
 mov.b32 {low,high}, %r121;
 mov.b16 %rs95, low;}
	// end inline asm
	// begin inline asm
	{add.f16 %rs96,%rs90,%rs95;
}
	// end inline asm
	// begin inline asm
	{  mov.b32 %r127, {%rs96,%rs96};}

	// end inline asm
	mov.b32 	%r130, 4;
	// begin inline asm
	{shfl.sync.bfly.b32 %r128,%r127,%r130,%r7,%r146;
}
	// end inline asm
	// begin inline asm
	{.reg .f16 low,high;
 mov.b32 {low,high}, %r128;
 mov.b16 %rs101, low;}
	// end inline asm
	// begin inline asm
	{add.f16 %rs102,%rs96,%rs101;
}
	// end inline asm
	// begin inline asm
	{  mov.b32 %r134, {%rs102,%rs102};}

	// end inline asm
	mov.b32 	%r137, 2;
	// begin inline asm
	{shfl.sync.bfly.b32 %r135,%r134,%r137,%r7,%r146;
}
	// end inline asm
	// begin inline asm
	{.reg .f16 low,high;
 mov.b32 {low,high}, %r135;
 mov.b16 %rs107, low;}
	// end inline asm
	// begin inline asm
	{add.f16 %rs108,%rs102,%rs107;
}
	// end inline asm
	// begin inline asm
	{  mov.b32 %r141, {%rs108,%rs108};}

	// end inline asm
	mov.b32 	%r144, 1;
	// begin inline asm
	{shfl.sync.bfly.b32 %r142,%r141,%r144,%r7,%r146;
}
	// end inline asm
	// begin inline asm
	{.reg .f16 low,high;
 mov.b32 {low,high}, %r142;
 mov.b16 %rs113, low;}
	// end inline asm
	// begin inline asm
	{add.f16 %rs114,%rs108,%rs113;
}
	// end inline asm
	@%p8 bra 	$L__BB0_15;
	st.shared.u16 	[%r450+-4], %rs114;
$L__BB0_15:
	bar.sync 	0;
	setp.lt.s32 	%p9, %r449, %r62;
	@%p9 bra 	$L__BB0_17;
	mov.f32 	%f3, 0f00000000;
	// begin inline asm
	{  cvt.rn.f16.f32 %rs458, %f3;}

	// end inline asm
	bra.uni 	$L__BB0_18;
$L__BB0_17:
	cvt.s64.s32 	%rd9, %r449;
	add.s64 	%rd10, %rd9, %rd2;
	shl.b64 	%rd11, %rd10, 1;
	add.s64 	%rd12, %rd1, %rd11;
	ld.global.u16 	%rs458, [%rd12];
$L__BB0_18:
	setp.ne.s32 	%p10, %r6, 0;
	// begin inline asm
	{  mov.b32 %r148, {%rs458,%rs458};}

	// end inline asm
	mov.b32 	%r151, 16;
	mov.b32 	%r181, -1;
	// begin inline asm
	{shfl.sync.bfly.b32 %r149,%r148,%r151,%r7,%r181;
}
	// end inline asm
	// begin inline asm
	{.reg .f16 low,high;
 mov.b32 {low,high}, %r149;
 mov.b16 %rs120, low;}
	// end inline asm
	// begin inline asm
	{add.f16 %rs121,%rs458,%rs120;
}
	// end inline asm
	// begin inline asm
	{  mov.b32 %r155, {%rs121,%rs121};}

	// end inline asm
	mov.b32 	%r158, 8;
	// begin inline asm
	{shfl.sync.bfly.b32 %r156,%r155,%r158,%r7,%r181;
}
	// end inline asm
	// begin inline asm
	{.reg .f16 low,high;
 mov.b32 {low,high}, %r156;
 mov.b16 %rs126, low;}
	// end inline asm
	// begin inline asm
	{add.f16 %rs127,%rs121,%rs126;
}
	// end inline asm
	// begin inline asm
	{  mov.b32 %r162, {%rs127,%rs127};}

	// end inline asm
	mov.b32 	%r165, 4;
	// begin inline asm
	{shfl.sync.bfly.b32 %r163,%r162,%r165,%r7,%r181;
}
	// end inline asm
	// begin inline asm
	{.reg .f16 low,high;
 mov.b32 {low,high}, %r163;
 mov.b16 %rs132, low;}
	// end inline asm
	// begin inline asm
	{add.f16 %rs133,%rs127,%rs132;
}
	// end inline asm
	// begin inline asm
	{  mov.b32 %r169, {%rs133,%rs133};}

	// end inline asm
	mov.b32 	%r172, 2;
	// begin inline asm
	{shfl.sync.bfly.b32 %r170,%r169,%r172,%r7,%r181;
}
	// end inline asm
	// begin inline asm
	{.reg .f16 low,high;
 mov.b32 {low,high}, %r170;
 mov.b16 %rs138, low;}
	// end inline asm
	// begin inline asm
	{add.f16 %rs139,%rs133,%rs138;
}
	// end inline asm
	// begin inline asm
	{  mov.b32 %r176, {%rs139,%rs139};}

	// end inline asm
	mov.b32 	%r179, 1;
	// begin inline asm
	{shfl.sync.bfly.b32 %r177,%r176,%r179,%r7,%r181;
}
	// end inline asm
	// begin inline asm
	{.reg .f16 low,high;
 mov.b32 {low,high}, %r177;
 mov.b16 %rs144, low;}
	// end inline asm
	// begin inline asm
	{add.f16 %rs145,%rs139,%rs144;
}
	// end inline asm
	@%p10 bra 	$L__BB0_20;
	st.shared.u16 	[%r8], %rs145;
$L__BB0_20:
	setp.lt.u32 	%p11, %r2, %r4;
	bar.sync 	0;
	@%p11 bra 	$L__BB0_22;
	mov.f32 	%f4, 0f00000000;
	// begin inline asm
	{  cvt.rn.f16.f32 %rs459, %f4;}

	// end inline asm
	bra.uni 	$L__BB0_23;
$L__BB0_22:
	ld.shared.u16 	%rs459, [%r9];
$L__BB0_23:
	setp.gt.u32 	%p12, %r2, 31;
	@%p12 bra 	$L__BB0_26;
	setp.ne.s32 	%p13, %r2, 0;
	// begin inline asm
	{  mov.b32 %r183, {%rs459,%rs459};}

	// end inline asm
	mov.b32 	%r186, 16;
	mov.b32 	%r216, -1;
	// begin inline asm
	{shfl.sync.bfly.b32 %r184,%r183,%r186,%r7,%r216;
}
	// end inline asm
	// begin inline asm
	{.reg .f16 low,high;
 mov.b32 {low,high}, %r184;
 mov.b16 %rs151, low;}
	// end inline asm
	// begin inline asm
	{add.f16 %rs152,%rs459,%rs151;
}
	// end inline asm
	// begin inline asm
	{  mov.b32 %r190, {%rs152,%rs152};}

	// end inline asm
	mov.b32 	%r193, 8;
	// begin inline asm
	{shfl.sync.bfly.b32 %r191,%r190,%r193,%r7,%r216;
}
	// end inline asm
	// begin inline asm
	{.reg .f16 low,high;
 mov.b32 {low,high}, %r191;
 mov.b16 %rs157, low;}
	// end inline asm
	// begin inline asm
	{add.f16 %rs158,%rs152,%rs157;
}
	// end inline asm
	// begin inline asm
	{  mov.b32 %r197, {%rs158,%rs158};}

	// end inline asm
	mov.b32 	%r200, 4;
	// begin inline asm
	{shfl.sync.bfly.b32 %r198,%r197,%r200,%r7,%r216;
}
	// end inline asm
	// begin inline asm
	{.reg .f16 low,high;
 mov.b32 {low,high}, %r198;
 mov.b16 %rs163, low;}
	// end inline asm
	// begin inline asm
	{add.f16 %rs164,%rs158,%rs163;
}
	// end inline asm
	// begin inline asm
	{  mov.b32 %r204, {%rs164,%rs164};}

	// end inline asm
	mov.b32 	%r207, 2;
	// begin inline asm
	{shfl.sync.bfly.b32 %r205,%r204,%r207,%r7,%r216;
}
	// end inline asm
	// begin inline asm
	{.reg .f16 low,high;
 mov.b32 {low,high}, %r205;
 mov.b16 %rs169, low;}
	// end inline asm
	// begin inline asm
	{add.f16 %rs170,%rs164,%rs169;
}
	// end inline asm
	// begin inline asm
	{  mov.b32 %r211, {%rs170,%rs170};}

	// end inline asm
	mov.b32 	%r214, 1;
	// begin inline asm
	{shfl.sync.bfly.b32 %r212,%r211,%r214,%r7,%r216;
}
	// end inline asm
	// begin inline asm
	{.reg .f16 low,high;
 mov.b32 {low,high}, %r212;
 mov.b16 %rs175, low;}
	// end inline asm
	// begin inline asm
	{add.f16 %rs176,%rs170,%rs175;
}
	// end inline asm
	@%p13 bra 	$L__BB0_26;
	st.shared.u16 	[%r450+-2], %rs176;
$L__BB0_26:
	bar.sync 	0;
	setp.lt.s32 	%p14, %r448, %r62;
	@%p14 bra 	$L__BB0_28;
	mov.f32 	%f5, 0f00000000;
	// begin inline asm
	{  cvt.rn.f16.f32 %rs460, %f5;}

	// end inline asm
	bra.uni 	$L__BB0_29;
$L__BB0_28:
	cvt.s64.s32 	%rd13, %r448;
	add.s64 	%rd14, %rd13, %rd2;
	shl.b64 	%rd15, %rd14, 1;
	add.s64 	%rd16, %rd1, %rd15;
	ld.global.u16 	%rs460, [%rd16];
$L__BB0_29:
	setp.ne.s32 	%p15, %r6, 0;
	// begin inline asm
	{  mov.b32 %r218, {%rs460,%rs460};}

	// end inline asm
	mov.b32 	%r221, 16;
	mov.b32 	%r251, -1;
	// begin inline asm
	{shfl.sync.bfly.b32 %r219,%r218,%r221,%r7,%r251;
}
	// end inline asm
	// begin inline asm
	{.reg .f16 low,high;
 mov.b32 {low,high}, %r219;
 mov.b16 %rs182, low;}
	// end inline asm
	// begin inline asm
	{add.f16 %rs183,%rs460,%rs182;
}
	// end inline asm
	// begin inline asm
	{  mov.b32 %r225, {%rs183,%rs183};}

	// end inline asm
	mov.b32 	%r228, 8;
	// begin inline asm
	{shfl.sync.bfly.b32 %r226,%r225,%r228,%r7,%r251;
}
	// end inline asm
	// begin inline asm
	{.reg .f16 low,high;
 mov.b32 {low,high}, %r226;
 mov.b16 %rs188, low;}
	// end inline asm
	// begin inline asm
	{add.f16 %rs189,%rs183,%rs188;
}
	// end inline asm
	// begin inline asm
	{  mov.b32 %r232, {%rs189,%rs189};}

	// end inline asm
	mov.b32 	%r235, 4;
	// begin inline asm
	{shfl.sync.bfly.b32 %r233,%r232,%r235,%r7,%r251;
}
	// end inline asm
	// begin inline asm
	{.reg .f16 low,high;
 mov.b32 {low,high}, %r233;
 mov.b16 %rs194, low;}
	// end inline asm
	// begin inline asm
	{add.f16 %rs195,%rs189,%rs194;
}
	// end inline asm
	// begin inline asm
	{  mov.b32 %r239, {%rs195,%rs195};}

	// end inline asm
	mov.b32 	%r242, 2;
	// begin inline asm
	{shfl.sync.bfly.b32 %r240,%r239,%r242,%r7,%r251;
}
	// end inline asm
	// begin inline asm
	{.reg .f16 low,high;
 mov.b32 {low,high}, %r240;
 mov.b16 %rs200, low;}
	// end inline asm
	// begin inline asm
	{add.f16 %rs201,%rs195,%rs200;
}
	// end inline asm
	// begin inline asm
	{  mov.b32 %r246, {%rs201,%rs201};}

	// end inline asm
	mov.b32 	%r249, 1;
	// begin inline asm
	{shfl.sync.bfly.b32 %r247,%r246,%r249,%r7,%r251;
}
	// end inline asm
	// begin inline asm
	{.reg .f16 low,high;
 mov.b32 {low,high}, %r247;
 mov.b16 %rs206, low;}
	// end inline asm
	// begin inline asm
	{add.f16 %rs207,%rs201,%rs206;
}
	// end inline asm
	@%p15 bra 	$L__BB0_31;
	st.shared.u16 	[%r8], %rs207;
$L__BB0_31:
	setp.lt.u32 	%p16, %r2, %r4;
	bar.sync 	0;
	@%p16 bra 	$L__BB0_33;
	mov.f32 	%f6, 0f00000000;
	// begin inline asm
	{  cvt.rn.f16.f32 %rs461, %f6;}

	// end inline asm
	bra.uni 	$L__BB0_34;
$L__BB0_33:
	ld.shared.u16 	%rs461, [%r9];
$L__BB0_34:
	setp.gt.u32 	%p17, %r2, 31;
	@%p17 bra 	$L__BB0_37;
	setp.ne.s32 	%p18, %r2, 0;
	// begin inline asm
	{  mov.b32 %r253, {%rs461,%rs461};}

	// end inline asm
	mov.b32 	%r256, 16;
	mov.b32 	%r286, -1;
	// begin inline asm
	{shfl.sync.bfly.b32 %r254,%r253,%r256,%r7,%r286;
}
	// end inline asm
	// begin inline asm
	{.reg .f16 low,high;
 mov.b32 {low,high}, %r254;
 mov.b16 %rs213, low;}
	// end inline asm
	// begin inline asm
	{add.f16 %rs214,%rs461,%rs213;
}
	// end inline asm
	// begin inline asm
	{  mov.b32 %r260, {%rs214,%rs214};}

	// end inline asm
	mov.b32 	%r263, 8;
	// begin inline asm
	{shfl.sync.bfly.b32 %r261,%r260,%r263,%r7,%r286;
}
	// end inline asm
	// begin inline asm
	{.reg .f16 low,high;
 mov.b32 {low,high}, %r261;
 mov.b16 %rs219, low;}
	// end inline asm
	// begin inline asm
	{add.f16 %rs220,%rs214,%rs219;
}
	// end inline asm
	// begin inline asm
	{  mov.b32 %r267, {%rs220,%rs220};}

	// end inline asm
	mov.b32 	%r270, 4;
	// begin inline asm
	{shfl.sync.bfly.b32 %r268,%r267,%r270,%r7,%r286;
}
	// end inline asm
	// begin inline asm
	{.reg .f16 low,high;
 mov.b32 {low,high}, %r268;
 mov.b16 %rs225, low;}
	// end inline asm
	// begin inline asm
	{add.f16 %rs226,%rs220,%rs225;
}
	// end inline asm
	// begin inline asm
	{  mov.b32 %r274, {%rs226,%rs226};}

	// end inline asm
	mov.b32 	%r277, 2;
	// begin inline asm
	{shfl.sync.bfly.b32 %r275,%r274,%r277,%r7,%r286;
}
	// end inline asm
	// begin inline asm
	{.reg .f16 low,high;
 mov.b32 {low,high}, %r275;
 mov.b16 %rs231, low;}
	// end inline asm
	// begin inline asm
	{add.f16 %rs232,%rs226,%rs231;
}
	// end inline asm
	// begin inline asm
	{  mov.b32 %r281, {%rs232,%rs232};}

	// end inline asm
	mov.b32 	%r284, 1;
	// begin inline asm
	{shfl.sync.bfly.b32 %r282,%r281,%r284,%r7,%r286;
}
	// end inline asm
	// begin inline asm
	{.reg .f16 low,high;
 mov.b32 {low,high}, %r282;
 mov.b16 %rs237, low;}
	// end inline asm
	// begin inline asm
	{add.f16 %rs238,%rs232,%rs237;
}
	// end inline asm
	@%p18 bra 	$L__BB0_37;
	st.shared.u16 	[%r450], %rs238;
$L__BB0_37:
	bar.sync 	0;
	setp.lt.s32 	%p19, %r447, %r62;
	@%p19 bra 	$L__BB0_39;
	mov.f32 	%f7, 0f00000000;
	// begin inline asm
	{  cvt.rn.f16.f32 %rs462, %f7;}

	// end inline asm
	bra.uni 	$L__BB0_40;
$L__BB0_39:
	cvt.s64.s32 	%rd17, %r447;
	add.s64 	%rd18, %rd17, %rd2;
	shl.b64 	%rd19, %rd18, 1;
	add.s64 	%rd20, %rd1, %rd19;
	ld.global.u16 	%rs462, [%rd20];
$L__BB0_40:
	setp.ne.s32 	%p20, %r6, 0;
	// begin inline asm
	{  mov.b32 %r288, {%rs462,%rs462};}

	// end inline asm
	mov.b32 	%r291, 16;
	mov.b32 	%r321, -1;
	// begin inline asm
	{shfl.sync.bfly.b32 %r289,%r288,%r291,%r7,%r321;
}
	// end inline asm
	// begin inline asm
	{.reg .f16 low,high;
 mov.b32 {low,high}, %r289;
 mov.b16 %rs244, low;}
	// end inline asm
	// begin inline asm
	{add.f16 %rs245,%rs462,%rs244;
}
	// end inline asm
	// begin inline asm
	{  mov.b32 %r295, {%rs245,%rs245};}

	// end inline asm
	mov.b32 	%r298, 8;
	// begin inline asm
	{shfl.sync.bfly.b32 %r296,%r295,%r298,%r7,%r321;
}
	// end inline asm
	// begin inline asm
	{.reg .f16 low,high;
 mov.b32 {low,high}, %r296;
 mov.b16 %rs250, low;}
	// end inline asm
	// begin inline asm
	{add.f16 %rs251,%rs245,%rs250;
}
	// end inline asm
	// begin inline asm
	{  mov.b32 %r302, {%rs251,%rs251};}

	// end inline asm
	mov.b32 	%r305, 4;
	// begin inline asm
	{shfl.sync.bfly.b32 %r303,%r302,%r305,%r7,%r321;
}
	// end inline asm
	// begin inline asm
	{.reg .f16 low,high;
 mov.b32 {low,high}, %r303;
 mov.b16 %rs256, low;}
	// end inline asm
	// begin inline asm
	{add.f16 %rs257,%rs251,%rs256;
}
	// end inline asm
	// begin inline asm
	{  mov.b32 %r309, {%rs257,%rs257};}

	// end inline asm
	mov.b32 	%r312, 2;
	// begin inline asm
	{shfl.sync.bfly.b32 %r310,%r309,%r312,%r7,%r321;
}
	// end inline asm
	// begin inline asm
	{.reg .f16 low,high;
 mov.b32 {low,high}, %r310;
 mov.b16 %rs262, low;}
	// end inline asm
	// begin inline asm
	{add.f16 %rs263,%rs257,%rs262;
}
	// end inline asm
	// begin inline asm
	{  mov.b32 %r316, {%rs263,%rs263};}

	// end inline asm
	mov.b32 	%r319, 1;
	// begin inline asm
	{shfl.sync.bfly.b32 %r317,%r316,%r319,%r7,%r321;
}
	// end inline asm
	// begin inline asm
	{.reg .f16 low,high;
 mov.b32 {low,high}, %r317;
 mov.b16 %rs268, low;}
	// end inline asm
	// begin inline asm
	{add.f16 %rs269,%rs263,%rs268;
}
	// end inline asm
	@%p20 bra 	$L__BB0_42;
	st.shared.u16 	[%r8], %rs269;
$L__BB0_42:
	setp.lt.u32 	%p21, %r2, %r4;
	bar.sync 	0;
	@%p21 bra 	$L__BB0_44;
	mov.f32 	%f8, 0f00000000;
	// begin inline asm
	{  cvt.rn.f16.f32 %rs463, %f8;}

	// end inline asm
	bra.uni 	$L__BB0_45;
$L__BB0_44:
	ld.shared.u16 	%rs463, [%r9];
$L__BB0_45:
	setp.gt.u32 	%p22, %r2, 31;
	@%p22 bra 	$L__BB0_48;
	setp.ne.s32 	%p23, %r2, 0;
	// begin inline asm
	{  mov.b32 %r323, {%rs463,%rs463};}

	// end inline asm
	mov.b32 	%r326, 16;
	mov.b32 	%r356, -1;
	// begin inline asm
	{shfl.sync.bfly.b32 %r324,%r323,%r326,%r7,%r356;
}
	// end inline asm
	// begin inline asm
	{.reg .f16 low,high;
 mov.b32 {low,high}, %r324;
 mov.b16 %rs275, low;}
	// end inline asm
	// begin inline asm
	{add.f16 %rs276,%rs463,%rs275;
}
	// end inline asm
	// begin inline asm
	{  mov.b32 %r330, {%rs276,%rs276};}

	// end inline asm
	mov.b32 	%r333, 8;
	// begin inline asm
	{shfl.sync.bfly.b32 %r331,%r330,%r333,%r7,%r356;
}
	// end inline asm
	// begin inline asm
	{.reg .f16 low,high;
 mov.b32 {low,high}, %r331;
 mov.b16 %rs281, low;}
	// end inline asm
	// begin inline asm
	{add.f16 %rs282,%rs276,%rs281;
}
	// end inline asm
	// begin inline asm
	{  mov.b32 %r337, {%rs282,%rs282};}

	// end inline asm
	mov.b32 	%r340, 4;
	// begin inline asm
	{shfl.sync.bfly.b32 %r338,%r337,%r340,%r7,%r356;
}
	// end inline asm
	// begin inline asm
	{.reg .f16 low,high;
 mov.b32 {low,high}, %r338;
 mov.b16 %rs287, low;}
	// end inline asm
	// begin inline asm
	{add.f16 %rs288,%rs282,%rs287;
}
	// end inline asm
	// begin inline asm
	{  mov.b32 %r344, {%rs288,%rs288};}

	// end inline asm
	mov.b32 	%r347, 2;
	// begin inline asm
	{shfl.sync.bfly.b32 %r345,%r344,%r347,%r7,%r356;
}
	// end inline asm
	// begin inline asm
	{.reg .f16 low,high;
 mov.b32 {low,high}, %r345;
 mov.b16 %rs293, low;}
	// end inline asm
	// begin inline asm
	{add.f16 %rs294,%rs288,%rs293;
}
	// end inline asm
	// begin inline asm
	{  mov.b32 %r351, {%rs294,%rs294};}

	// end inline asm
	mov.b32 	%r354, 1;
	// begin inline asm
	{shfl.sync.bfly.b32 %r352,%r351,%r354,%r7,%r356;
}
	// end inline asm
	// begin inline asm
	{.reg .f16 low,high;
 mov.b32 {low,high}, %r352;
 mov.b16 %rs299, low;}
	// end inline asm
	// begin inline asm
	{add.f16 %rs300,%rs294,%rs299;
}
	// end inline asm
	@%p23 bra 	$L__BB0_48;
	st.shared.u16 	[%r450+2], %rs300;
$L__BB0_48:
	bar.sync 	0;
	add.s32 	%r451, %r451, 4;
	add.s32 	%r450, %r450, 8;
	add.s32 	%r449, %r449, %r15;
	add.s32 	%r448, %r448, %r15;
	add.s32 	%r447, %r447, %r15;
	add.s32 	%r446, %r446, %r15;
	setp.ne.s32 	%p24, %r451, 0;
	@%p24 bra 	$L__BB0_4;
$L__BB0_49:
	setp.eq.s32 	%p25, %r10, 0;
	@%p25 bra 	$L__BB0_63;
	shl.b32 	%r358, %r452, 1;
	shl.b32 	%r359, %r4, 1;
	add.s32 	%r360, %r358, %r359;
	add.s32 	%r455, %r72, %r360;
	mad.lo.s32 	%r454, %r3, %r452, %r2;
	neg.s32 	%r453, %r10;
$L__BB0_51:
	.pragma "nounroll";
	setp.lt.s32 	%p26, %r454, %r62;
	@%p26 bra 	$L__BB0_53;
	mov.f32 	%f9, 0f00000000;
	// begin inline asm
	{  cvt.rn.f16.f32 %rs464, %f9;}

	// end inline asm
	bra.uni 	$L__BB0_54;
$L__BB0_53:
	cvt.s64.s32 	%rd21, %r454;
	add.s64 	%rd22, %rd21, %rd2;
	shl.b64 	%rd23, %rd22, 1;
	add.s64 	%rd24, %rd1, %rd23;
	ld.global.u16 	%rs464, [%rd24];
$L__BB0_54:
	setp.ne.s32 	%p27, %r6, 0;
	// begin inline asm
	{  mov.b32 %r362, {%rs464,%rs464};}

	// end inline asm
	mov.b32 	%r365, 16;
	mov.b32 	%r395, -1;
	// begin inline asm
	{shfl.sync.bfly.b32 %r363,%r362,%r365,%r7,%r395;
}
	// end inline asm
	// begin inline asm
	{.reg .f16 low,high;
 mov.b32 {low,high}, %r363;
 mov.b16 %rs306, low;}
	// end inline asm
	// begin inline asm
	{add.f16 %rs307,%rs464,%rs306;
}
	// end inline asm
	// begin inline asm
	{  mov.b32 %r369, {%rs307,%rs307};}

	// end inline asm
	mov.b32 	%r372, 8;
	// begin inline asm
	{shfl.sync.bfly.b32 %r370,%r369,%r372,%r7,%r395;
}
	// end inline asm
	// begin inline asm
	{.reg .f16 low,high;
 mov.b32 {low,high}, %r370;
 mov.b16 %rs312, low;}
	// end inline asm
	// begin inline asm
	{add.f16 %rs313,%rs307,%rs312;
}
	// end inline asm
	// begin inline asm
	{  mov.b32 %r376, {%rs313,%rs313};}

	// end inline asm
	mov.b32 	%r379, 4;
	// begin inline asm
	{shfl.sync.bfly.b32 %r377,%r376,%r379,%r7,%r395;
}
	// end inline asm
	// begin inline asm
	{.reg .f16 low,high;
 mov.b32 {low,high}, %r377;
 mov.b16 %rs318, low;}
	// end inline asm
	// begin inline asm
	{add.f16 %rs319,%rs313,%rs318;
}
	// end inline asm
	// begin inline asm
	{  mov.b32 %r383, {%rs319,%rs319};}

	// end inline asm
	mov.b32 	%r386, 2;
	// begin inline asm
	{shfl.sync.bfly.b32 %r384,%r383,%r386,%r7,%r395;
}
	// end inline asm
	// begin inline asm
	{.reg .f16 low,high;
 mov.b32 {low,high}, %r384;
 mov.b16 %rs324, low;}
	// end inline asm
	// begin inline asm
	{add.f16 %rs325,%rs319,%rs324;
}
	// end inline asm
	// begin inline asm
	{  mov.b32 %r390, {%rs325,%rs325};}

	// end inline asm
	mov.b32 	%r393, 1;
	// begin inline asm
	{shfl.sync.bfly.b32 %r391,%r390,%r393,%r7,%r395;
}
	// end inline asm
	// begin inline asm
	{.reg .f16 low,high;
 mov.b32 {low,high}, %r391;
 mov.b16 %rs330, low;}
	// end inline asm
	// begin inline asm
	{add.f16 %rs331,%rs325,%rs330;
}
	// end inline asm
	@%p27 bra 	$L__BB0_56;
	st.shared.u16 	[%r8], %rs331;
$L__BB0_56:
	setp.lt.u32 	%p28, %r2, %r4;
	bar.sync 	0;
	@%p28 bra 	$L__BB0_58;
	mov.f32 	%f10, 0f00000000;
	// begin inline asm
	{  cvt.rn.f16.f32 %rs465, %f10;}

	// end inline asm
	bra.uni 	$L__BB0_59;
$L__BB0_58:
	ld.shared.u16 	%rs465, [%r9];
$L__BB0_59:
	setp.gt.u32 	%p29, %r2, 31;
	@%p29 bra 	$L__BB0_62;
	setp.ne.s32 	%p30, %r2, 0;
	// begin inline asm
	{  mov.b32 %r397, {%rs465,%rs465};}

	// end inline asm
	mov.b32 	%r400, 16;
	mov.b32 	%r430, -1;
	// begin inline asm
	{shfl.sync.bfly.b32 %r398,%r397,%r400,%r7,%r430;
}
	// end inline asm
	// begin inline asm
	{.reg .f16 low,high;
 mov.b32 {low,high}, %r398;
 mov.b16 %rs337, low;}
	// end inline asm
	// begin inline asm
	{add.f16 %rs338,%rs465,%rs337;
}
	// end inline asm
	// begin inline asm
	{  mov.b32 %r404, {%rs338,%rs338};}

	// end inline asm
	mov.b32 	%r407, 8;
	// begin inline asm
	{shfl.sync.bfly.b32 %r405,%r404,%r407,%r7,%r430;
}
	// end inline asm
	// begin inline asm
	{.reg .f16 low,high;
 mov.b32 {low,high}, %r405;
 mov.b16 %rs343, low;}
	// end inline asm
	// begin inline asm
	{add.f16 %rs344,%rs338,%rs343;
}
	// end inline asm
	// begin inline asm
	{  mov.b32 %r411, {%rs344,%rs344};}

	// end inline asm
	mov.b32 	%r414, 4;
	// begin inline asm
	{shfl.sync.bfly.b32 %r412,%r411,%r414,%r7,%r430;
}
	// end inline asm
	// begin inline asm
	{.reg .f16 low,high;
 mov.b32 {low,high}, %r412;
 mov.b16 %rs349, low;}
	// end inline asm
	// begin inline asm
	{add.f16 %rs350,%rs344,%rs349;
}
	// end inline asm
	// begin inline asm
	{  mov.b32 %r418, {%rs350,%rs350};}

	// end inline asm
	mov.b32 	%r421, 2;
	// begin inline asm
	{shfl.sync.bfly.b32 %r419,%r418,%r421,%r7,%r430;
}
	// end inline asm
	// begin inline asm
	{.reg .f16 low,high;
 mov.b32 {low,high}, %r419;
 mov.b16 %rs355, low;}
	// end inline asm
	// begin inline asm
	{add.f16 %rs356,%rs350,%rs355;
}
	// end inline asm
	// begin inline asm
	{  mov.b32 %r425, {%rs356,%rs356};}

	// end inline asm
	mov.b32 	%r428, 1;
	// begin inline asm
	{shfl.sync.bfly.b32 %r426,%r425,%r428,%r7,%r430;
}
	// end inline asm
	// begin inline asm
	{.reg .f16 low,high;
 mov.b32 {low,high}, %r426;
 mov.b16 %rs361, low;}
	// end inline asm
	// begin inline asm
	{add.f16 %rs362,%rs356,%rs361;
}
	// end inline asm
	@%p30 bra 	$L__BB0_62;
	st.shared.u16 	[%r455], %rs362;
$L__BB0_62:
	bar.sync 	0;
	add.s32 	%r455, %r455, 2;
	add.s32 	%r454, %r454, %r3;
	add.s32 	%r453, %r453, 1;
	setp.ne.s32 	%p31, %r453, 0;
	@%p31 bra 	$L__BB0_51;
$L__BB0_63:
	setp.ne.s32 	%p32, %r2, 0;
	@%p32 bra 	$L__BB0_78;
	setp.lt.s32 	%p33, %r5, 1;
	mov.f32 	%f11, 0f00000000;
	// begin inline asm
	{  cvt.rn.f16.f32 %rs474, %f11;}

	// end inline asm
	@%p33 bra 	$L__BB0_77;
	and.b32  	%r40, %r5, 15;
	setp.lt.u32 	%p34, %r5, 16;
	mov.b32 	%r459, 0;
	@%p34 bra 	$L__BB0_68;
	and.b32  	%r459, %r5, 2147483632;
	neg.s32 	%r457, %r459;
	shl.b32 	%r433, %r4, 1;
	mov.u32 	%r434, smem;
	add.s32 	%r435, %r433, %r434;
	add.s32 	%r456, %r435, 16;
$L__BB0_67:
	.pragma "nounroll";
	ld.shared.u16 	%rs369, [%r456+-16];
	// begin inline asm
	{add.f16 %rs367,%rs474,%rs369;
}
	// end inline asm
	ld.shared.u16 	%rs372, [%r456+-14];
	// begin inline asm
	{add.f16 %rs370,%rs367,%rs372;
}
	// end inline asm
	ld.shared.u16 	%rs375, [%r456+-12];
	// begin inline asm
	{add.f16 %rs373,%rs370,%rs375;
}
	// end inline asm
	ld.shared.u16 	%rs378, [%r456+-10];
	// begin inline asm
	{add.f16 %rs376,%rs373,%rs378;
}
	// end inline asm
	ld.shared.u16 	%rs381, [%r456+-8];
	// begin inline asm
	{add.f16 %rs379,%rs376,%rs381;
}
	// end inline asm
	ld.shared.u16 	%rs384, [%r456+-6];
	// begin inline asm
	{add.f16 %rs382,%rs379,%rs384;
}
	// end inline asm
	ld.shared.u16 	%rs387, [%r456+-4];
	// begin inline asm
	{add.f16 %rs385,%rs382,%rs387;
}
	// end inline asm
	ld.shared.u16 	%rs390, [%r456+-2];
	// begin inline asm
	{add.f16 %rs388,%rs385,%rs390;
}
	// end inline asm
	ld.shared.u16 	%rs393, [%r456];
	// begin inline asm
	{add.f16 %rs391,%rs388,%rs393;
}
	// end inline asm
	ld.shared.u16 	%rs396, [%r456+2];
	// begin inline asm
	{add.f16 %rs394,%rs391,%rs396;
}
	// end inline asm
	ld.shared.u16 	%rs399, [%r456+4];
	// begin inline asm
	{add.f16 %rs397,%rs394,%rs399;
}
	// end inline asm
	ld.shared.u16 	%rs402, [%r456+6];
	// begin inline asm
	{add.f16 %rs400,%rs397,%rs402;
}
	// end inline asm
	ld.shared.u16 	%rs405, [%r456+8];
	// begin inline asm
	{add.f16 %rs403,%rs400,%rs405;
}
	// end inline asm
	ld.shared.u16 	%rs408, [%r456+10];
	// begin inline asm
	{add.f16 %rs406,%rs403,%rs408;
}
	// end inline asm
	ld.shared.u16 	%rs411, [%r456+12];
	// begin inline asm
	{add.f16 %rs409,%rs406,%rs411;
}
	// end inline asm
	ld.shared.u16 	%rs414, [%r456+14];
	// begin inline asm
	{add.f16 %rs474,%rs409,%rs414;
}
	// end inline asm
	add.s32 	%r457, %r457, 16;
	add.s32 	%r456, %r456, 32;
	setp.ne.s32 	%p35, %r457, 0;
	@%p35 bra 	$L__BB0_67;
$L__BB0_68:
	setp.eq.s32 	%p36, %r40, 0;
	@%p36 bra 	$L__BB0_77;
	shl.b32 	%r436, %r4, 1;
	mov.u32 	%r437, smem;
	add.s32 	%r49, %r437, %r436;
	and.b32  	%r50, %r5, 7;
	setp.lt.u32 	%p37, %r40, 8;
	@%p37 bra 	$L__BB0_71;
	shl.b32 	%r438, %r459, 1;
	add.s32 	%r439, %r49, %r438;
	ld.shared.u16 	%rs418, [%r439];
	// begin inline asm
	{add.f16 %rs416,%rs474,%rs418;
}
	// end inline asm
	ld.shared.u16 	%rs421, [%r439+2];
	// begin inline asm
	{add.f16 %rs419,%rs416,%rs421;
}
	// end inline asm
	ld.shared.u16 	%rs424, [%r439+4];
	// begin inline asm
	{add.f16 %rs422,%rs419,%rs424;
}
	// end inline asm
	ld.shared.u16 	%rs427, [%r439+6];
	// begin inline asm
	{add.f16 %rs425,%rs422,%rs427;
}
	// end inline asm
	ld.shared.u16 	%rs430, [%r439+8];
	// begin inline asm
	{add.f16 %rs428,%rs425,%rs430;
}
	// end inline asm
	ld.shared.u16 	%rs433, [%r439+10];
	// begin inline asm
	{add.f16 %rs431,%rs428,%rs433;
}
	// end inline asm
	ld.shared.u16 	%rs436, [%r439+12];
	// begin inline asm
	{add.f16 %rs434,%rs431,%rs436;
}
	// end inline asm
	ld.shared.u16 	%rs439, [%r439+14];
	// begin inline asm
	{add.f16 %rs474,%rs434,%rs439;
}
	// end inline asm
	add.s32 	%r459, %r459, 8;
$L__BB0_71:
	setp.eq.s32 	%p38, %r50, 0;
	@%p38 bra 	$L__BB0_77;
	and.b32  	%r53, %r5, 3;
	setp.lt.u32 	%p39, %r50, 4;
	@%p39 bra 	$L__BB0_74;
	shl.b32 	%r440, %r459, 1;
	add.s32 	%r441, %r49, %r440;
	ld.shared.u16 	%rs443, [%r441];
	// begin inline asm
	{add.f16 %rs441,%rs474,%rs443;
}
	// end inline asm
	ld.shared.u16 	%rs446, [%r441+2];
	// begin inline asm
	{add.f16 %rs444,%rs441,%rs446;
}
	// end inline asm
	ld.shared.u16 	%rs449, [%r441+4];
	// begin inline asm
	{add.f16 %rs447,%rs444,%rs449;
}
	// end inline asm
	ld.shared.u16 	%rs452, [%r441+6];
	// begin inline asm
	{add.f16 %rs474,%rs447,%rs452;
}
	// end inline asm
	add.s32 	%r459, %r459, 4;
$L__BB0_74:
	setp.eq.s32 	%p40, %r53, 0;
	@%p40 bra 	$L__BB0_77;
	shl.b32 	%r442, %r459, 1;
	add.s32 	%r444, %r442, %r436;
	add.s32 	%r462, %r437, %r444;
	neg.s32 	%r461, %r53;
$L__BB0_76:
	.pragma "nounroll";
	ld.shared.u16 	%rs455, [%r462];
	// begin inline asm
	{add.f16 %rs474,%rs474,%rs455;
}
	// end inline asm
	add.s32 	%r462, %r462, 2;
	add.s32 	%r461, %r461, 1;
	setp.ne.s32 	%p41, %r461, 0;
	@%p41 bra 	$L__BB0_76;
$L__BB0_77:
	cvta.to.global.u64 	%rd25, %rd3;
	mul.wide.u32 	%rd26, %r1, 2;
	add.s64 	%rd27, %rd25, %rd26;
	st.global.u16 	[%rd27], %rs474;
$L__BB0_78:
	ret;

}


// ===== COMPILED SASS (sm_100) =====

	.target	sm_100

	.elftype	@"ET_EXEC"


//--------------------- .note.nv.tkinfo           --------------------------
	.section	.note.nv.tkinfo,"",@"SHT_NOTE"
	.sectionflags	@"SHF_NOTE_NV_TKINFO"
	.tkinfo
        /*0018*/ 	.word	0x00000002
        /*0030*/ 	.string	""
        /*0030*/ 	.string	"ptxas"
        /*0030*/ 	.string	"Cuda compilation tools, release 13.0, V13.0.88"
        /*0030*/ 	.string	"Build cuda_13.0.r13.0/compiler.36424714_0"
        /*0030*/ 	.string	"-arch sm_100 -m 64 "



//--------------------- .note.nv.cuinfo           --------------------------
	.section	.note.nv.cuinfo,"",@"SHT_NOTE"
	.sectionflags	@"SHF_NOTE_NV_CUINFO"
        /*0018*/ 	.short	0x0002
        /*001a*/ 	.short	0x0064
        /*001c*/ 	.short	0x0082
	.zero		2


//--------------------- .nv.info                  --------------------------
	.section	.nv.info,"",@"SHT_CUDA_INFO"
	.align	4


	//----- nvinfo : EIATTR_REGCOUNT
	.align		4
        /*0000*/ 	.byte	0x04, 0x2f
        /*0002*/ 	.short	(.L_1 - .L_0)
	.align		4
.L_0:
        /*0004*/ 	.word	index@(_Z29matrix_reduce_sum_fp16_kernelP6__halfS0_ii)
        /*0008*/ 	.word	0x0000001d


	//----- nvinfo : EIATTR_FRAME_SIZE
	.align		4
.L_1:
        /*000c*/ 	.byte	0x04, 0x11
        /*000e*/ 	.short	(.L_3 - .L_2)
	.align		4
.L_2:
        /*0010*/ 	.word	index@(_Z29matrix_reduce_sum_fp16_kernelP6__halfS0_ii)
        /*0014*/ 	.word	0x00000000


	//----- nvinfo : EIATTR_MIN_STACK_SIZE
	.align		4
.L_3:
        /*0018*/ 	.byte	0x04, 0x12
        /*001a*/ 	.short	(.L_5 - .L_4)
	.align		4
.L_4:
        /*001c*/ 	.word	index@(_Z29matrix_reduce_sum_fp16_kernelP6__halfS0_ii)
        /*0020*/ 	.word	0x00000000
.L_5:


//--------------------- .nv.compat                --------------------------
	.section	.nv.compat,"",@"SHT_CUDA_COMPAT_INFO"
	.align	4
        /*0000*/ 	.byte	0x02, 0x09, 0x00, 0x00, 0x02, 0x02, 0x01, 0x00, 0x02, 0x05, 0x05, 0x00, 0x03, 0x07, 0x01, 0x01
        /*0010*/ 	.byte	0x02, 0x03, 0x00, 0x00, 0x02, 0x06, 0x01, 0x00, 0x04, 0x0b, 0x08, 0x00, 0x09, 0x00, 0x00, 0x00
        /*0020*/ 	.byte	0x00, 0x00, 0x00, 0x00


//--------------------- .nv.info._Z29matrix_reduce_sum_fp16_kernelP6__halfS0_ii --------------------------
	.section	.nv.info._Z29matrix_reduce_sum_fp16_kernelP6__halfS0_ii,"",@"SHT_CUDA_INFO"
	.sectionflags	@""
	.align	4


	//----- nvinfo : EIATTR_CUDA_API_VERSION
	.align		4
        /*0000*/ 	.byte	0x04, 0x37
        /*0002*/ 	.short	(.L_7 - .L_6)
.L_6:
        /*0004*/ 	.word	0x00000082


	//----- nvinfo : EIATTR_KPARAM_INFO
	.align		4
.L_7:
        /*0008*/ 	.byte	0x04, 0x17
        /*000a*/ 	.short	(.L_9 - .L_8)
.L_8:
        /*000c*/ 	.word	0x00000000
        /*0010*/ 	.short	0x0003
        /*0012*/ 	.short	0x0014
        /*0014*/ 	.byte	0x00, 0xf0, 0x11, 0x00


	//----- nvinfo : EIATTR_KPARAM_INFO
	.align		4
.L_9:
        /*0018*/ 	.byte	0x04, 0x17
        /*001a*/ 	.short	(.L_11 - .L_10)
.L_10:
        /*001c*/ 	.word	0x00000000
        /*0020*/ 	.short	0x0002
        /*0022*/ 	.short	0x0010
        /*0024*/ 	.byte	0x00, 0xf0, 0x11, 0x00


	//----- nvinfo : EIATTR_KPARAM_INFO
	.align		4
.L_11:
        /*0028*/ 	.byte	0x04, 0x17
        /*002a*/ 	.short	(.L_13 - .L_12)
.L_12:
        /*002c*/ 	.word	0x00000000
        /*0030*/ 	.short	0x0001
        /*0032*/ 	.short	0x0008
        /*0034*/ 	.byte	0x00, 0xf5, 0x21, 0x00


	//----- nvinfo : EIATTR_KPARAM_INFO
	.align		4
.L_13:
        /*0038*/ 	.byte	0x04, 0x17
        /*003a*/ 	.short	(.L_15 - .L_14)
.L_14:
        /*003c*/ 	.word	0x00000000
        /*0040*/ 	.short	0x0000
        /*0042*/ 	.short	0x0000
        /*0044*/ 	.byte	0x00, 0xf5, 0x21, 0x00


	//----- nvinfo : EIATTR_SPARSE_MMA_MASK
	.align		4
.L_15:
        /*0048*/ 	.byte	0x03, 0x50
        /*004a*/ 	.short	0x0000


	//----- nvinfo : EIATTR_MAXREG_COUNT
	.align		4
        /*004c*/ 	.byte	0x03, 0x1b
        /*004e*/ 	.short	0x00ff


	//----- nvinfo : EIATTR_NUM_BARRIERS
	.align		4
        /*0050*/ 	.byte	0x02, 0x4c
        /*0052*/ 	.byte	0x01
	.zero		1


	//----- nvinfo : EIATTR_MERCURY_ISA_VERSION
	.align		4
        /*0054*/ 	.byte	0x03, 0x5f
        /*0056*/ 	.short	0x0101


	//----- nvinfo : EIATTR_COOP_GROUP_MASK_REGIDS
	.align		4
        /*0058*/ 	.byte	0x04, 0x29
        /*005a*/ 	.short	(.L_17 - .L_16)


	//   ....[0]....
.L_16:
        /*005c*/ 	.word	0xffffffff


	//   ....[1]....
        /*0060*/ 	.word	0xffffffff


	//   ....[2]....
        /*0064*/ 	.word	0xffffffff


	//   ....[3]....
        /*0068*/ 	.word	0xffffffff


	//   ....[4]....
        /*006c*/ 	.word	0xffffffff


	//   ....[5]....
        /*0070*/ 	.word	0xffffffff


	//   ....[6]....
        /*0074*/ 	.word	0xffffffff


	//   ....[7]....
        /*0078*/ 	.word	0xffffffff


	//   ....[8]....
        /*007c*/ 	.word	0xffffffff


	//   ....[9]....
        /*0080*/ 	.word	0xffffffff


	//   ....[10]....
        /*0084*/ 	.word	0xffffffff


	//   ....[11]....
        /*0088*/ 	.word	0xffffffff


	//   ....[12]....
        /*008c*/ 	.word	0xffffffff


	//   ....[13]....
        /*0090*/ 	.word	0xffffffff


	//   ....[14]....
        /*0094*/ 	.word	0xffffffff


	//   ....[15]....
        /*0098*/ 	.word	0xffffffff


	//   ....[16]....
        /*009c*/ 	.word	0xffffffff


	//   ....[17]....
        /*00a0*/ 	.word	0xffffffff


	//   ....[18]....
        /*00a4*/ 	.word	0xffffffff


	//   ....[19]....
        /*00a8*/ 	.word	0xffffffff


	//   ....[20]....
        /*00ac*/ 	.word	0xffffffff


	//   ....[21]....
        /*00b0*/ 	.word	0xffffffff


	//   ....[22]....
        /*00b4*/ 	.word	0xffffffff


	//   ....[23]....
        /*00b8*/ 	.word	0xffffffff


	//   ....[24]....
        /*00bc*/ 	.word	0xffffffff


	//   ....[25]....
        /*00c0*/ 	.word	0xffffffff


	//   ....[26]....
        /*00c4*/ 	.word	0xffffffff


	//   ....[27]....
        /*00c8*/ 	.word	0xffffffff


	//   ....[28]....
        /*00cc*/ 	.word	0xffffffff


	//   ....[29]....
        /*00d0*/ 	.word	0xffffffff


	//   ....[30]....
        /*00d4*/ 	.word	0xffffffff


	//   ....[31]....
        /*00d8*/ 	.word	0xffffffff


	//   ....[32]....
        /*00dc*/ 	.word	0xffffffff


	//   ....[33]....
        /*00e0*/ 	.word	0xffffffff


	//   ....[34]....
        /*00e4*/ 	.word	0xffffffff


	//   ....[35]....
        /*00e8*/ 	.word	0xffffffff


	//   ....[36]....
        /*00ec*/ 	.word	0xffffffff


	//   ....[37]....
        /*00f0*/ 	.word	0xffffffff


	//   ....[38]....
        /*00f4*/ 	.word	0xffffffff


	//   ....[39]....
        /*00f8*/ 	.word	0xffffffff


	//   ....[40]....
        /*00fc*/ 	.word	0xffffffff


	//   ....[41]....
        /*0100*/ 	.word	0xffffffff


	//   ....[42]....
        /*0104*/ 	.word	0xffffffff


	//   ....[43]....
        /*0108*/ 	.word	0xffffffff


	//   ....[44]....
        /*010c*/ 	.word	0xffffffff


	//   ....[45]....
        /*0110*/ 	.word	0xffffffff


	//   ....[46]....
        /*0114*/ 	.word	0xffffffff


	//   ....[47]....
        /*0118*/ 	.word	0xffffffff


	//   ....[48]....
        /*011c*/ 	.word	0xffffffff


	//   ....[49]....
        /*0120*/ 	.word	0xffffffff


	//   ....[50]....
        /*0124*/ 	.word	0x05000002


	//   ....[51]....
        /*0128*/ 	.word	0x05000002


	//   ....[52]....
        /*012c*/ 	.word	0x05000002


	//   ....[53]....
        /*0130*/ 	.word	0x05000002


	//   ....[54]....
        /*0134*/ 	.word	0x05000002


	//   ....[55]....
        /*0138*/ 	.word	0x05000002


	//   ....[56]....
        /*013c*/ 	.word	0x05000002


	//   ....[57]....
        /*0140*/ 	.word	0x05000002


	//   ....[58]....
        /*0144*/ 	.word	0x05000002


	//   ....[59]....
        /*0148*/ 	.word	0x05000002


	//   ....[60]....
        /*014c*/ 	.word	0x05000002


	//   ....[61]....
        /*0150*/ 	.word	0x05000002


	//   ....[62]....
        /*0154*/ 	.word	0x05000002


	//   ....[63]....
        /*0158*/ 	.word	0x05000002


	//   ....[64]....
        /*015c*/ 	.word	0x05000002


	//   ....[65]....
        /*0160*/ 	.word	0x05000002


	//   ....[66]....
        /*0164*/ 	.word	0x05000002


	//   ....[67]....
        /*0168*/ 	.word	0x05000002


	//   ....[68]....
        /*016c*/ 	.word	0x05000002


	//   ....[69]....
        /*0170*/ 	.word	0x05000002


	//   ....[70]....
        /*0174*/ 	.word	0x05000002


	//   ....[71]....
        /*0178*/ 	.word	0x05000002


	//   ....[72]....
        /*017c*/ 	.word	0x05000002


	//   ....[73]....
        /*0180*/ 	.word	0x05000002


	//   ....[74]....
        /*0184*/ 	.word	0x05000002


	//----- nvinfo : EIATTR_COOP_GROUP_INSTR_OFFSETS
	.align		4
.L_17:
        /*0188*/ 	.byte	0x04, 0x28
        /*018a*/ 	.short	(.L_19 - .L_18)


	//   ....[0]....
.L_18:
        /*018c*/ 	.word	0x00000420


	//   ....[1]....
        /*0190*/ 	.word	0x00000440


	//   ....[2]....
        /*0194*/ 	.word	0x00000460


	//   ....[3]....
        /*0198*/ 	.word	0x00000480


	//   ....[4]....
        /*019c*/ 	.word	0x000004a0


	//   ....[5]....
        /*01a0*/ 	.word	0x00000560


	//   ....[6]....
        /*01a4*/ 	.word	0x00000590


	//   ....[7]....
        /*01a8*/ 	.word	0x000005c0


	//   ....[8]....
        /*01ac*/ 	.word	0x000005e0


	//   ....[9]....
        /*01b0*/ 	.word	0x00000610


	//   ....[10]....
        /*01b4*/ 	.word	0x00000730


	//   ....[11]....
        /*01b8*/ 	.word	0x00000760


	//   ....[12]....
        /*01bc*/ 	.word	0x00000780


	//   ....[13]....
        /*01c0*/ 	.word	0x000007a0


	//   ....[14]....
        /*01c4*/ 	.word	0x000007c0


	//   ....[15]....
        /*01c8*/ 	.word	0x00000870


	//   ....[16]....
        /*01cc*/ 	.word	0x000008a0


	//   ....[17]....
        /*01d0*/ 	.word	0x000008d0


	//   ....[18]....
        /*01d4*/ 	.word	0x000008f0


	//   ....[19]....
        /*01d8*/ 	.word	0x00000920


	//   ....[20]....
        /*01dc*/ 	.word	0x00000a40


	//   ....[21]....
        /*01e0*/ 	.word	0x00000a60


	//   ....[22]....
        /*01e4*/ 	.word	0x00000a80


	//   ....[23]....
        /*01e8*/ 	.word	0x00000aa0


	//   ....[24]....
        /*01ec*/ 	.word	0x00000ac0


	//   ....[25]....
        /*01f0*/ 	.word	0x00000b70


	//   ....[26]....
        /*01f4*/ 	.word	0x00000ba0


	//   ....[27]....
        /*01f8*/ 	.word	0x00000bd0


	//   ....[28]....
        /*01fc*/ 	.word	0x00000bf0


	//   ....[29]....
        /*0200*/ 	.word	0x00000c20


	//   ....[30]....
        /*0204*/ 	.word	0x00000d40


	//   ....[31]....
        /*0208*/ 	.word	0x00000d60


	//   ....[32]....
        /*020c*/ 	.word	0x00000d80


	//   ....[33]....
        /*0210*/ 	.word	0x00000da0


	//   ....[34]....
        /*0214*/ 	.word	0x00000dc0


	//   ....[35]....
        /*0218*/ 	.word	0x00000e70


	//   ....[36]....
        /*021c*/ 	.word	0x00000ea0


	//   ....[37]....
        /*0220*/ 	.word	0x00000ed0


	//   ....[38]....
        /*0224*/ 	.word	0x00000ef0


	//   ....[39]....
        /*0228*/ 	.word	0x00000f20


	//   ....[40]....
        /*022c*/ 	.word	0x00001140


	//   ....[41]....
        /*0230*/ 	.word	0x00001160


	//   ....[42]....
        /*0234*/ 	.word	0x00001180


	//   ....[43]....
        /*0238*/ 	.word	0x000011b0


	//   ....[44]....
        /*023c*/ 	.word	0x000011d0


	//   ....[45]....
        /*0240*/ 	.word	0x000012a0


	//   ....[46]....
        /*0244*/ 	.word	0x000012c0


	//   ....[47]....
        /*0248*/ 	.word	0x000012e0


	//   ....[48]....
        /*024c*/ 	.word	0x00001310


	//   ....[49]....
        /*0250*/ 	.word	0x00001340


	//   ....[50]....
        /*0254*/ 	.word	0x00001af0


	//   ....[51]....
        /*0258*/ 	.word	0x00001b60


	//   ....[52]....
        /*025c*/ 	.word	0x00001bd0


	//   ....[53]....
        /*0260*/ 	.word	0x00001c30


	//   ....[54]....
        /*0264*/ 	.word	0x00001ca0


	//   ....[55]....
        /*0268*/ 	.word	0x00001d20


	//   ....[56]....
        /*026c*/ 	.word	0x00001d90


	//   ....[57]....
        /*0270*/ 	.word	0x00001e00


	//   ....[58]....
        /*0274*/ 	.word	0x00001e60


	//   ....[59]....
        /*0278*/ 	.word	0x00001ed0


	//   ....[60]....
        /*027c*/ 	.word	0x00001f50


	//   ....[61]....
        /*0280*/ 	.word	0x00001fc0


	//   ....[62]....
        /*0284*/ 	.word	0x00002030


	//   ....[63]....
        /*0288*/ 	.word	0x00002090


	//   ....[64]....
        /*028c*/ 	.word	0x00002100


	//   ....[65]....
        /*0290*/ 	.word	0x00002180


	//   ....[66]....
        /*0294*/ 	.word	0x000021f0


	//   ....[67]....
        /*0298*/ 	.word	0x00002260


	//   ....[68]....
        /*029c*/ 	.word	0x000022c0


	//   ....[69]....
        /*02a0*/ 	.word	0x00002330


	//   ....[70]....
        /*02a4*/ 	.word	0x000023c0


	//   ....[71]....
        /*02a8*/ 	.word	0x00002430


	//   ....[72]....
        /*02ac*/ 	.word	0x000024a0


	//   ....[73]....
        /*02b0*/ 	.word	0x00002510


	//   ....[74]....
        /*02b4*/ 	.word	0x00002580


	//----- nvinfo : EIATTR_VRC_CTA_INIT_COUNT
	.align		4
.L_19:
        /*02b8*/ 	.byte	0x02, 0x4a
	.zero		1
	.zero		1


	//----- nvinfo : EIATTR_EXIT_INSTR_OFFSETS
	.align		4
        /*02bc*/ 	.byte	0x04, 0x1c
        /*02be*/ 	.short	(.L_21 - .L_20)


	//   ....[0]....
.L_20:
        /*02c0*/ 	.word	0x00000040


	//   ....[1]....
        /*02c4*/ 	.word	0x000013e0


	//   ....[2]....
        /*02c8*/ 	.word	0x00001aa0


	//----- nvinfo : EIATTR_CRS_STACK_SIZE
	.align		4
.L_21:
        /*02cc*/ 	.byte	0x04, 0x1e
        /*02ce*/ 	.short	(.L_23 - .L_22)
.L_22:
        /*02d0*/ 	.word	0x00000000


	//----- nvinfo : EIATTR_CBANK_PARAM_SIZE
	.align		4
.L_23:
        /*02d4*/ 	.byte	0x03, 0x19
        /*02d6*/ 	.short	0x0018


	//----- nvinfo : EIATTR_PARAM_CBANK
	.align		4
        /*02d8*/ 	.byte	0x04, 0x0a
        /*02da*/ 	.short	(.L_25 - .L_24)
	.align		4
.L_24:
        /*02dc*/ 	.word	index@(.nv.constant0._Z29matrix_reduce_sum_fp16_kernelP6__halfS0_ii)
        /*02e0*/ 	.short	0x0380
        /*02e2*/ 	.short	0x0018


	//----- nvinfo : EIATTR_SW_WAR
	.align		4
.L_25:
        /*02e4*/ 	.byte	0x04, 0x36
        /*02e6*/ 	.short	(.L_27 - .L_26)
.L_26:
        /*02e8*/ 	.word	0x00000008
.L_27:


//--------------------- .nv.callgraph             --------------------------
	.section	.nv.callgraph,"",@"SHT_CUDA_CALLGRAPH"
	.align	4
	.sectionentsize	8
	.align		4
        /*0000*/ 	.word	0x00000000
	.align		4
        /*0004*/ 	.word	0xffffffff
	.align		4
        /*0008*/ 	.word	0x00000000
	.align		4
        /*000c*/ 	.word	0xfffffffe
	.align		4
        /*0010*/ 	.word	0x00000000
	.align		4
        /*0014*/ 	.word	0xfffffffd
	.align		4
        /*0018*/ 	.word	0x00000000
	.align		4
        /*001c*/ 	.word	0xfffffffc


//--------------------- .text._Z29matrix_reduce_sum_fp16_kernelP6__halfS0_ii --------------------------
	.section	.text._Z29matrix_reduce_sum_fp16_kernelP6__halfS0_ii,"ax",@progbits
	.align	128
        .global         _Z29matrix_reduce_sum_fp16_kernelP6__halfS0_ii
        .type           _Z29matrix_reduce_sum_fp16_kernelP6__halfS0_ii,@function
        .size           _Z29matrix_reduce_sum_fp16_kernelP6__halfS0_ii,(.L_x_57 - _Z29matrix_reduce_sum_fp16_kernelP6__halfS0_ii)
        .other          _Z29matrix_reduce_sum_fp16_kernelP6__halfS0_ii,@"STO_CUDA_ENTRY STV_DEFAULT"
_Z29matrix_reduce_sum_fp16_kernelP6__halfS0_ii:
.text._Z29matrix_reduce_sum_fp16_kernelP6__halfS0_ii:
[----:B------:R-:W-:Y:S01]  /*0000*/  LDC R1, c[0x0][0x37c] ;  /* 0x0000df00ff017b82 */ /* 0x000fe20000000800 */
[----:B------:R-:W0:Y:S01]  /*0010*/  S2R R0, SR_CTAID.X ;  /* 0x0000000000007919 */ /* 0x000e220000002500 */
[----:B------:R-:W0:Y:S02]  /*0020*/  LDCU UR4, c[0x0][0x390] ;  /* 0x00007200ff0477ac */ /* 0x000e240008000800 */
[----:B0-----:R-:W-:-:S13]  /*0030*/  ISETP.GE.AND P0, PT, R0, UR4, PT ;  /* 0x0000000400007c0c */ /* 0x001fda000bf06270 */
[----:B------:R-:W-:Y:S05]  /*0040*/  @P0 EXIT ;  /* 0x000000000000094d */ /* 0x000fea0003800000 */
[----:B------:R-:W0:Y:S01]  /*0050*/  LDC R4, c[0x0][0x360] ;  /* 0x0000d800ff047b82 */ /* 0x000e220000000800 */
[----:B------:R-:W1:Y:S01]  /*0060*/  S2R R7, SR_TID.X ;  /* 0x0000000000077919 */ /* 0x000e620000002100 */
[----:B------:R-:W2:Y:S06]  /*0070*/  LDCU.64 UR6, c[0x0][0x358] ;  /* 0x00006b00ff0677ac */ /* 0x000eac0008000a00 */
[----:B------:R-:W3:Y:S01]  /*0080*/  LDC R9, c[0x0][0x394] ;  /* 0x0000e500ff097b82 */ /* 0x000ee20000000800 */
[----:B0-----:R-:W0:Y:S01]  /*0090*/  I2F.U32.RP R6, R4 ;  /* 0x0000000400067306 */ /* 0x001e220000209000 */
[----:B------:R-:W-:-:S07]  /*00a0*/  ISETP.NE.U32.AND P2, PT, R4, RZ, PT ;  /* 0x000000ff0400720c */ /* 0x000fce0003f45070 */
[----:B0-----:R-:W0:Y:S02]  /*00b0*/  MUFU.RCP R6, R6 ;  /* 0x0000000600067308 */ /* 0x001e240000001000 */
[----:B0-----:R-:W-:-:S06]  /*00c0*/  VIADD R2, R6, 0xffffffe ;  /* 0x0ffffffe06027836 */ /* 0x001fcc0000000000 */
[----:B------:R0:W4:Y:S02]  /*00d0*/  F2I.FTZ.U32.TRUNC.NTZ R3, R2 ;  /* 0x0000000200037305 */ /* 0x000124000021f000 */
[----:B0-----:R-:W-:Y:S02]  /*00e0*/  IMAD.MOV.U32 R2, RZ, RZ, RZ ;  /* 0x000000ffff027224 */ /* 0x001fe400078e00ff */
[----:B----4-:R-:W-:-:S04]  /*00f0*/  IMAD.MOV R5, RZ, RZ, -R3 ;  /* 0x000000ffff057224 */ /* 0x010fc800078e0a03 */
[----:B------:R-:W-:-:S04]  /*0100*/  IMAD R5, R5, R4, RZ ;  /* 0x0000000405057224 */ /* 0x000fc800078e02ff */
[----:B------:R-:W-:Y:S01]  /*0110*/  IMAD.HI.U32 R8, R3, R5, R2 ;  /* 0x0000000503087227 */ /* 0x000fe200078e0002 */
[----:B---3--:R-:W-:-:S05]  /*0120*/  IADD3 R3, PT, PT, R4, -0x1, R9 ;  /* 0xffffffff04037810 */ /* 0x008fca0007ffe009 */
[----:B------:R-:W-:-:S05]  /*0130*/  IMAD.HI.U32 R5, R8, R3, RZ ;  /* 0x0000000308057227 */ /* 0x000fca00078e00ff */
[----:B------:R-:W-:-:S05]  /*0140*/  IADD3 R6, PT, PT, -R5, RZ, RZ ;  /* 0x000000ff05067210 */ /* 0x000fca0007ffe1ff */
[----:B------:R-:W-:Y:S01]  /*0150*/  IMAD R3, R4, R6, R3 ;  /* 0x0000000604037224 */ /* 0x000fe200078e0203 */
[----:B------:R-:W-:-:S04]  /*0160*/  SHF.R.U32.HI R6, RZ, 0x5, R4 ;  /* 0x00000005ff067819 */ /* 0x000fc80000011604 */
[----:B------:R-:W-:-:S13]  /*0170*/  ISETP.GE.U32.AND P0, PT, R3, R4, PT ;  /* 0x000000040300720c */ /* 0x000fda0003f06070 */
[----:B------:R-:W-:Y:S02]  /*0180*/  @P0 IMAD.IADD R3, R3, 0x1, -R4 ;  /* 0x0000000103030824 */ /* 0x000fe400078e0a04 */
[----:B------:R-:W-:-:S03]  /*0190*/  @P0 VIADD R5, R5, 0x1 ;  /* 0x0000000105050836 */ /* 0x000fc60000000000 */
[----:B------:R-:W-:-:S13]  /*01a0*/  ISETP.GE.U32.AND P1, PT, R3, R4, PT ;  /* 0x000000040300720c */ /* 0x000fda0003f26070 */
[----:B------:R-:W-:Y:S02]  /*01b0*/  @P1 IADD3 R5, PT, PT, R5, 0x1, RZ ;  /* 0x0000000105051810 */ /* 0x000fe40007ffe0ff */
[----:B------:R-:W-:-:S04]  /*01c0*/  @!P2 LOP3.LUT R5, RZ, R4, RZ, 0x33, !PT ;  /* 0x00000004ff05a212 */ /* 0x000fc800078e33ff */
[----:B------:R-:W-:-:S13]  /*01d0*/  ISETP.GE.AND P0, PT, R5, 0x1, PT ;  /* 0x000000010500780c */ /* 0x000fda0003f06270 */
[----:B-12---:R-:W-:Y:S05]  /*01e0*/  @!P0 BRA `(.L_x_0) ;  /* 0x0000001000788947 */ /* 0x006fea0003800000 */
[----:B------:R-:W0:Y:S01]  /*01f0*/  S2UR UR5, SR_CgaCtaId ;  /* 0x00000000000579c3 */ /* 0x000e220000008800 */
[----:B------:R-:W-:Y:S01]  /*0200*/  ISETP.GE.U32.AND P0, PT, R5, 0x4, PT ;  /* 0x000000040500780c */ /* 0x000fe20003f06070 */
[----:B------:R-:W-:Y:S01]  /*0210*/  UMOV UR4, 0x400 ;  /* 0x0000040000047882 */ /* 0x000fe20000000000 */
[----:B------:R-:W-:Y:S01]  /*0220*/  IMAD R8, R0, R9, RZ ;  /* 0x0000000900087224 */ /* 0x000fe200078e02ff */
[----:B------:R-:W-:Y:S01]  /*0230*/  SHF.R.U32.HI R9, RZ, 0x4, R7 ;  /* 0x00000004ff097819 */ /* 0x000fe20000011607 */
[----:B------:R-:W-:Y:S01]  /*0240*/  IMAD.MOV.U32 R21, RZ, RZ, RZ ;  /* 0x000000ffff157224 */ /* 0x000fe200078e00ff */
[----:B------:R-:W-:Y:S02]  /*0250*/  LOP3.LUT R16, R7, 0x1f, RZ, 0xc0, !PT ;  /* 0x0000001f07107812 */ /* 0x000fe400078ec0ff */
[----:B------:R-:W-:Y:S02]  /*0260*/  LOP3.LUT R14, R5, 0x3, RZ, 0xc0, !PT ;  /* 0x00000003050e7812 */ /* 0x000fe400078ec0ff */
[----:B------:R-:W-:-:S02]  /*0270*/  LOP3.LUT R9, R9, 0x3e, RZ, 0xc0, !PT ;  /* 0x0000003e09097812 */ /* 0x000fc400078ec0ff */
[----:B------:R-:W-:Y:S01]  /*0280*/  SHF.R.S32.HI R10, RZ, 0x1f, R8 ;  /* 0x0000001fff0a7819 */ /* 0x000fe20000011408 */
[----:B0-----:R-:W-:-:S06]  /*0290*/  ULEA UR4, UR5, UR4, 0x18 ;  /* 0x0000000405047291 */ /* 0x001fcc000f8ec0ff */
[----:B------:R-:W-:Y:S01]  /*02a0*/  LEA R11, R7, UR4, 0x1 ;  /* 0x00000004070b7c11 */ /* 0x000fe2000f8e08ff */
[----:B------:R-:W-:Y:S06]  /*02b0*/  @!P0 BRA `(.L_x_1) ;  /* 0x0000000c00508947 */ /* 0x000fec0003800000 */
[----:B------:R-:W-:Y:S01]  /*02c0*/  LEA R12, R6, UR4, 0x1 ;  /* 0x00000004060c7c11 */ /* 0x000fe2000f8e08ff */
[----:B------:R-:W-:Y:S01]  /*02d0*/  IMAD.IADD R19, R7, 0x1, R4 ;  /* 0x0000000107137824 */ /* 0x000fe200078e0204 */
[----:B------:R-:W-:Y:S01]  /*02e0*/  LOP3.LUT R21, R5, 0x7ffffffc, RZ, 0xc0, !PT ;  /* 0x7ffffffc05157812 */ /* 0x000fe200078ec0ff */
[C-C-:B------:R-:W-:Y:S01]  /*02f0*/  IMAD R15, R4.reuse, 0x3, R7.reuse ;  /* 0x00000003040f7824 */ /* 0x140fe200078e0207 */
[----:B------:R-:W-:Y:S01]  /*0300*/  LEA R17, R4, R7, 0x1 ;  /* 0x0000000704117211 */ /* 0x000fe200078e08ff */
[----:B------:R-:W-:Y:S01]  /*0310*/  IMAD.MOV.U32 R13, RZ, RZ, R7 ;  /* 0x000000ffff0d7224 */ /* 0x000fe200078e0007 */
[----:B------:R-:W-:Y:S01]  /*0320*/  IADD3 R18, PT, PT, -R21, RZ, RZ ;  /* 0x000000ff15127210 */ /* 0x000fe20007ffe1ff */
[----:B------:R-:W-:Y:S01]  /*0330*/  VIADD R12, R12, 0x4 ;  /* 0x000000040c0c7836 */ /* 0x000fe20000000000 */
[----:B------:R-:W0:Y:S01]  /*0340*/  LDCU UR5, c[0x0][0x394] ;  /* 0x00007280ff0577ac */ /* 0x000e220008000800 */
[----:B------:R-:W1:Y:S05]  /*0350*/  LDCU.64 UR8, c[0x0][0x380] ;  /* 0x00007000ff0877ac */ /* 0x000e6a0008000a00 */
.L_x_16:
[----:B0-----:R-:W-:-:S13]  /*0360*/  ISETP.GE.AND P0, PT, R13, UR5, PT ;  /* 0x000000050d007c0c */ /* 0x001fda000bf06270 */
[----:B------:R-:W0:Y:S01]  /*0370*/  @!P0 LDC.64 R2, c[0x0][0x380] ;  /* 0x0000e000ff028b82 */ /* 0x000e220000000a00 */
[----:B------:R-:W-:-:S04]  /*0380*/  @!P0 IADD3 R20, P1, PT, R8, R13, RZ ;  /* 0x0000000d08148210 */ /* 0x000fc80007f3e0ff */
[----:B------:R-:W-:Y:S02]  /*0390*/  @!P0 LEA.HI.X.SX32 R22, R13, R10, 0x1, P1 ;  /* 0x0000000a0d168211 */ /* 0x000fe400008f0eff */
[----:B0-----:R-:W-:-:S04]  /*03a0*/  @!P0 LEA R2, P1, R20, R2, 0x1 ;  /* 0x0000000214028211 */ /* 0x001fc800078208ff */
[----:B------:R-:W-:-:S05]  /*03b0*/  @!P0 LEA.HI.X R3, R20, R3, R22, 0x1, P1 ;  /* 0x0000000314038211 */ /* 0x000fca00008f0c16 */
[----:B------:R-:W2:Y:S01]  /*03c0*/  @!P0 LDG.E.U16 R20, desc[UR6][R2.64] ;  /* 0x0000000602148981 */ /* 0x000ea2000c1e1500 */
[----:B------:R-:W-:Y:S02]  /*03d0*/  ISETP.NE.AND P1, PT, R16, RZ, PT ;  /* 0x000000ff1000720c */ /* 0x000fe40003f25270 */
[----:B------:R-:W-:Y:S02]  /*03e0*/  ISETP.GE.U32.AND P2, PT, R7, R6, PT ;  /* 0x000000060700720c */ /* 0x000fe40003f46070 */
[----:B------:R-:W-:Y:S02]  /*03f0*/  @P0 PRMT R20, RZ, 0x7610, R20 ;  /* 0x00007610ff140816 */ /* 0x000fe40000000014 */
[----:B------:R-:W-:Y:S02]  /*0400*/  ISETP.GT.U32.AND P0, PT, R7, 0x1f, PT ;  /* 0x0000001f0700780c */ /* 0x000fe40003f04070 */
[----:B--2---:R-:W-:-:S05]  /*0410*/  PRMT R2, R20, 0x5410, R20 ;  /* 0x0000541014027816 */ /* 0x004fca0000000014 */
[----:B------:R-:W0:Y:S02]  /*0420*/  SHFL.BFLY PT, R23, R2, 0x10, 0x1f ;  /* 0x0e001f0002177f89 */ /* 0x000e2400000e0000 */
[----:B0-----:R-:W-:-:S05]  /*0430*/  HADD2 R23, R20.H0_H0, R23.H0_H0 ;  /* 0x2000001714177230 */ /* 0x001fca0000000800 */
        /* <DEDUP_REMOVED lines=8> */
[----:B------:R-:W-:Y:S01]  /*04c0*/  @!P1 STS.U16 [R9+UR4], R3 ;  /* 0x0000000309009988 */ /* 0x000fe20008000404 */
[----:B------:R-:W-:Y:S06]  /*04d0*/  BAR.SYNC.DEFER_BLOCKING 0x0 ;  /* 0x0000000000007b1d */ /* 0x000fec0000010000 */
[----:B------:R-:W0:Y:S02]  /*04e0*/  @!P2 LDS.U16 R2, [R11] ;  /* 0x000000000b02a984 */ /* 0x000e240000000400 */
[----:B0-----:R-:W-:-:S04]  /*04f0*/  @!P2 PRMT R24, R2, 0x7610, R24 ;  /* 0x000076100218a816 */ /* 0x001fc80000000018 */
[----:B------:R-:W-:Y:S01]  /*0500*/  @P2 PRMT R24, RZ, 0x7610, R24 ;  /* 0x00007610ff182816 */ /* 0x000fe20000000018 */
[----:B------:R-:W-:Y:S06]  /*0510*/  @P0 BRA `(.L_x_2) ;  /* 0x00000000004c0947 */ /* 0x000fec0003800000 */
[----:B------:R-:W-:Y:S01]  /*0520*/  UMOV UR10, 0xffffffff ;  /* 0xffffffff000a7882 */ /* 0x000fe20000000000 */
[----:B------:R-:W-:Y:S02]  /*0530*/  ISETP.NE.AND P2, PT, R7, RZ, PT ;  /* 0x000000ff0700720c */ /* 0x000fe40003f45270 */
[----:B------:R-:W-:Y:S01]  /*0540*/  PRMT R23, R24, 0x5410, R24 ;  /* 0x0000541018177816 */ /* 0x000fe20000000018 */
[----:B------:R-:W-:Y:S10]  /*0550*/  BRA.DIV UR10, `(.L_x_3) ;  /* 0x000000160a547947 */ /* 0x000ff4000b800000 */
[----:B------:R-:W0:Y:S02]  /*0560*/  SHFL.BFLY PT, R22, R23, 0x10, 0x1f ;  /* 0x0e001f0017167f89 */ /* 0x000e2400000e0000 */
[----:B0-----:R-:W-:-:S05]  /*0570*/  PRMT R22, R22, 0x5410, R22 ;  /* 0x0000541016167816 */ /* 0x001fca0000000016 */
[----:B------:R-:W-:-:S05]  /*0580*/  HADD2 R24, R24.H0_H0, R22.H1_H1 ;  /* 0x3000001618187230 */ /* 0x000fca0000000800 */
[----:B------:R-:W0:Y:S02]  /*0590*/  SHFL.BFLY PT, R22, R24, 0x8, 0x1f ;  /* 0x0d001f0018167f89 */ /* 0x000e2400000e0000 */
[----:B0-----:R-:W-:-:S05]  /*05a0*/  PRMT R22, R22, 0x5410, R22 ;  /* 0x0000541016167816 */ /* 0x001fca0000000016 */
[----:B------:R-:W-:-:S05]  /*05b0*/  HADD2 R25, R24.H0_H0, R22.H1_H1 ;  /* 0x3000001618197230 */ /* 0x000fca0000000800 */
[----:B------:R-:W0:Y:S02]  /*05c0*/  SHFL.BFLY PT, R22, R25, 0x4, 0x1f ;  /* 0x0c801f0019167f89 */ /* 0x000e2400000e0000 */
[----:B0-----:R-:W-:-:S05]  /*05d0*/  HADD2 R26, R25.H0_H0, R22.H0_H0 ;  /* 0x20000016191a7230 */ /* 0x001fca0000000800 */
[----:B------:R-:W0:Y:S02]  /*05e0*/  SHFL.BFLY PT, R22, R26, 0x2, 0x1f ;  /* 0x0c401f001a167f89 */ /* 0x000e2400000e0000 */
[----:B0-----:R-:W-:-:S05]  /*05f0*/  PRMT R22, R22, 0x5410, R22 ;  /* 0x0000541016167816 */ /* 0x001fca0000000016 */
[----:B------:R-:W-:-:S05]  /*0600*/  HADD2 R24, R26.H0_H0, R22.H1_H1 ;  /* 0x300000161a187230 */ /* 0x000fca0000000800 */
[----:B------:R-:W0:Y:S02]  /*0610*/  SHFL.BFLY PT, R22, R24, 0x1, 0x1f ;  /* 0x0c201f0018167f89 */ /* 0x000e2400000e0000 */
[----:B0-----:R-:W-:-:S07]  /*0620*/  PRMT R22, R22, 0x5410, R22 ;  /* 0x0000541016167816 */ /* 0x001fce0000000016 */
.L_x_31:
[----:B------:R-:W-:-:S05]  /*0630*/  HADD2 R24, R24.H0_H0, R22.H1_H1 ;  /* 0x3000001618187230 */ /* 0x000fca0000000800 */
[----:B------:R0:W-:Y:S02]  /*0640*/  @!P2 STS.U16 [R12+-0x4], R24 ;  /* 0xfffffc180c00a388 */ /* 0x0001e40000000400 */
.L_x_2:
[----:B------:R-:W-:Y:S01]  /*0650*/  ISETP.GE.AND P2, PT, R19, UR5, PT ;  /* 0x0000000513007c0c */ /* 0x000fe2000bf46270 */
[----:B------:R-:W-:Y:S05]  /*0660*/  WARPSYNC.ALL ;  /* 0x0000000000007948 */ /* 0x000fea0003800000 */
[----:B------:R-:W-:Y:S06]  /*0670*/  BAR.SYNC.DEFER_BLOCKING 0x0 ;  /* 0x0000000000007b1d */ /* 0x000fec0000010000 */
[----:B------:R-:W-:Y:S01]  /*0680*/  BSSY.RECONVERGENT B0, `(.L_x_4) ;  /* 0x0000008000007945 */ /* 0x000fe20003800200 */
[----:B------:R-:W-:-:S03]  /*0690*/  @P2 PRMT R2, RZ, 0x7610, R2 ;  /* 0x00007610ff022816 */ /* 0x000fc60000000002 */
[----:B------:R-:W-:Y:S05]  /*06a0*/  @P2 BRA `(.L_x_5) ;  /* 0x0000000000142947 */ /* 0x000fea0003800000 */
[----:B------:R-:W-:-:S04]  /*06b0*/  IADD3 R3, P2, PT, R8, R19, RZ ;  /* 0x0000001308037210 */ /* 0x000fc80007f5e0ff */
[----:B------:R-:W-:Y:S02]  /*06c0*/  LEA.HI.X.SX32 R20, R19, R10, 0x1, P2 ;  /* 0x0000000a13147211 */ /* 0x000fe400010f0eff */
[----:B-1----:R-:W-:-:S04]  /*06d0*/  LEA R2, P2, R3, UR8, 0x1 ;  /* 0x0000000803027c11 */ /* 0x002fc8000f8408ff */
[----:B------:R-:W-:-:S05]  /*06e0*/  LEA.HI.X R3, R3, UR9, R20, 0x1, P2 ;  /* 0x0000000903037c11 */ /* 0x000fca00090f0c14 */
[----:B------:R2:W5:Y:S04]  /*06f0*/  LDG.E.U16 R2, desc[UR6][R2.64] ;  /* 0x0000000602027981 */ /* 0x000568000c1e1500 */
.L_x_5:
[----:B-1----:R-:W-:Y:S05]  /*0700*/  BSYNC.RECONVERGENT B0 ;  /* 0x0000000000007941 */ /* 0x002fea0003800200 */
.L_x_4:
[----:B--2--5:R-:W-:Y:S02]  /*0710*/  PRMT R3, R2, 0x5410, R2 ;  /* 0x0000541002037816 */ /* 0x024fe40000000002 */
[----:B------:R-:W-:-:S04]  /*0720*/  ISETP.GE.U32.AND P2, PT, R7, R6, PT ;  /* 0x000000060700720c */ /* 0x000fc80003f46070 */
[----:B------:R-:W1:Y:S09]  /*0730*/  SHFL.BFLY PT, R3, R3, 0x10, 0x1f ;  /* 0x0e001f0003037f89 */ /* 0x000e7200000e0000 */
[----:B0-----:R-:W-:Y:S01]  /*0740*/  @P2 PRMT R24, RZ, 0x7610, R24 ;  /* 0x00007610ff182816 */ /* 0x001fe20000000018 */
[----:B-1----:R-:W-:-:S05]  /*0750*/  HADD2 R2, R2.H0_H0, R3.H0_H0 ;  /* 0x2000000302027230 */ /* 0x002fca0000000800 */
        /* <DEDUP_REMOVED lines=11> */
[----:B0-----:R-:W-:Y:S01]  /*0810*/  @!P2 PRMT R24, R2, 0x7610, R24 ;  /* 0x000076100218a816 */ /* 0x001fe20000000018 */
        /* <DEDUP_REMOVED lines=18> */
.L_x_37:
[----:B------:R-:W-:-:S05]  /*0940*/  HADD2 R24, R24.H0_H0, R22.H1_H1 ;  /* 0x3000001618187230 */ /* 0x000fca0000000800 */
[----:B------:R0:W-:Y:S02]  /*0950*/  @!P4 STS.U16 [R12+-0x2], R24 ;  /* 0xfffffe180c00c388 */ /* 0x0001e40000000400 */
.L_x_6:
        /* <DEDUP_REMOVED lines=8> */
[----:B------:R-:W-:-:S04]  /*09e0*/  LEA R2, P3, R3, UR8, 0x1 ;  /* 0x0000000803027c11 */ /* 0x000fc8000f8608ff */
[----:B------:R-:W-:-:S05]  /*09f0*/  LEA.HI.X R3, R3, UR9, R20, 0x1, P3 ;  /* 0x0000000903037c11 */ /* 0x000fca00098f0c14 */
[----:B------:R1:W5:Y:S04]  /*0a00*/  LDG.E.U16 R2, desc[UR6][R2.64] ;  /* 0x0000000602027981 */ /* 0x000368000c1e1500 */
.L_x_9:
[----:B------:R-:W-:Y:S05]  /*0a10*/  BSYNC.RECONVERGENT B0 ;  /* 0x0000000000007941 */ /* 0x000fea0003800200 */
.L_x_8:
[----:B-1---5:R-:W-:Y:S02]  /*0a20*/  PRMT R3, R2, 0x5410, R2 ;  /* 0x0000541002037816 */ /* 0x022fe40000000002 */
[----:B0-----:R-:W-:-:S04]  /*0a30*/  @P2 PRMT R24, RZ, 0x7610, R24 ;  /* 0x00007610ff182816 */ /* 0x001fc80000000018 */
        /* <DEDUP_REMOVED lines=32> */
.L_x_43:
[----:B------:R-:W-:-:S05]  /*0c40*/  HADD2 R24, R24.H0_H0, R22.H1_H1 ;  /* 0x3000001618187230 */ /* 0x000fca0000000800 */
[----:B------:R0:W-:Y:S02]  /*0c50*/  @!P4 STS.U16 [R12], R24 ;  /* 0x000000180c00c388 */ /* 0x0001e40000000400 */
.L_x_10:
        /* <DEDUP_REMOVED lines=11> */
.L_x_13:
[----:B------:R-:W-:Y:S05]  /*0d10*/  BSYNC.RECONVERGENT B0 ;  /* 0x0000000000007941 */ /* 0x000fea0003800200 */
.L_x_12:
        /* <DEDUP_REMOVED lines=34> */
.L_x_49:
[----:B------:R-:W-:-:S05]  /*0f40*/  HADD2 R24, R24.H0_H0, R22.H1_H1 ;  /* 0x3000001618187230 */ /* 0x000fca0000000800 */
[----:B------:R0:W-:Y:S02]  /*0f50*/  @!P0 STS.U16 [R12+0x2], R24 ;  /* 0x000002180c008388 */ /* 0x0001e40000000400 */
.L_x_14:
[----:B------:R-:W-:Y:S05]  /*0f60*/  WARPSYNC.ALL ;  /* 0x0000000000007948 */ /* 0x000fea0003800000 */
[----:B------:R-:W-:Y:S01]  /*0f70*/  VIADD R18, R18, 0x4 ;  /* 0x0000000412127836 */ /* 0x000fe20000000000 */
[----:B------:R-:W-:Y:S01]  /*0f80*/  BAR.SYNC.DEFER_BLOCKING 0x0 ;  /* 0x0000000000007b1d */ /* 0x000fe20000010000 */
[----:B0-----:R-:W-:Y:S01]  /*0f90*/  VIADD R12, R12, 0x8 ;  /* 0x000000080c0c7836 */ /* 0x001fe20000000000 */
[C---:B------:R-:W-:Y:S01]  /*0fa0*/  LEA R19, R4.reuse, R19, 0x2 ;  /* 0x0000001304137211 */ /* 0x040fe200078e10ff */
[----:B------:R-:W-:Y:S01]  /*0fb0*/  IMAD R17, R4, 0x4, R17 ;  /* 0x0000000404117824 */ /* 0x000fe200078e0211 */
[----:B------:R-:W-:Y:S01]  /*0fc0*/  ISETP.NE.AND P0, PT, R18, RZ, PT ;  /* 0x000000ff1200720c */ /* 0x000fe20003f05270 */
[C---:B------:R-:W-:Y:S01]  /*0fd0*/  IMAD R15, R4.reuse, 0x4, R15 ;  /* 0x00000004040f7824 */ /* 0x040fe200078e020f */
[----:B------:R-:W-:-:S11]  /*0fe0*/  LEA R13, R4, R13, 0x2 ;  /* 0x0000000d040d7211 */ /* 0x000fd600078e10ff */
[----:B------:R-:W-:Y:S05]  /*0ff0*/  @P0 BRA `(.L_x_16) ;  /* 0xfffffff000d80947 */ /* 0x000fea000383ffff */
.L_x_1:
[----:B------:R-:W-:-:S13]  /*1000*/  ISETP.NE.AND P0, PT, R14, RZ, PT ;  /* 0x000000ff0e00720c */ /* 0x000fda0003f05270 */
[----:B------:R-:W-:Y:S05]  /*1010*/  @!P0 BRA `(.L_x_0) ;  /* 0x0000000000ec8947 */ /* 0x000fea0003800000 */
[----:B------:R-:W-:Y:S01]  /*1020*/  IMAD.IADD R12, R6, 0x1, R21 ;  /* 0x00000001060c7824 */ /* 0x000fe200078e0215 */
[----:B------:R-:W0:Y:S01]  /*1030*/  LDCU UR5, c[0x0][0x394] ;  /* 0x00007280ff0577ac */ /* 0x000e220008000800 */
[----:B------:R-:W-:Y:S02]  /*1040*/  IMAD.MOV R14, RZ, RZ, -R14 ;  /* 0x000000ffff0e7224 */ /* 0x000fe400078e0a0e */
[----:B------:R-:W-:Y:S01]  /*1050*/  IMAD R21, R4, R21, R7 ;  /* 0x0000001504157224 */ /* 0x000fe200078e0207 */
[----:B------:R-:W-:-:S07]  /*1060*/  LEA R12, R12, UR4, 0x1 ;  /* 0x000000040c0c7c11 */ /* 0x000fce000f8e08ff */
.L_x_19:
[----:B0-----:R-:W-:-:S13]  /*1070*/  ISETP.GE.AND P0, PT, R21, UR5, PT ;  /* 0x0000000515007c0c */ /* 0x001fda000bf06270 */
[----:B------:R-:W0:Y:S01]  /*1080*/  @!P0 LDC.64 R2, c[0x0][0x380] ;  /* 0x0000e000ff028b82 */ /* 0x000e220000000a00 */
[----:B------:R-:W-:-:S04]  /*1090*/  @!P0 IADD3 R13, P1, PT, R8, R21, RZ ;  /* 0x00000015080d8210 */ /* 0x000fc80007f3e0ff */
[----:B------:R-:W-:Y:S02]  /*10a0*/  @!P0 LEA.HI.X.SX32 R18, R21, R10, 0x1, P1 ;  /* 0x0000000a15128211 */ /* 0x000fe400008f0eff */
[----:B0-----:R-:W-:-:S04]  /*10b0*/  @!P0 LEA R2, P1, R13, R2, 0x1 ;  /* 0x000000020d028211 */ /* 0x001fc800078208ff */
[----:B------:R-:W-:Y:S02]  /*10c0*/  @!P0 LEA.HI.X R3, R13, R3, R18, 0x1, P1 ;  /* 0x000000030d038211 */ /* 0x000fe400008f0c12 */
[----:B------:R-:W-:-:S06]  /*10d0*/  @P0 PRMT R13, RZ, 0x7610, R13 ;  /* 0x00007610ff0d0816 */ /* 0x000fcc000000000d */
[----:B------:R-:W2:Y:S01]  /*10e0*/  @!P0 LDG.E.U16 R13, desc[UR6][R2.64] ;  /* 0x00000006020d8981 */ /* 0x000ea2000c1e1500 */
[----:B------:R-:W-:Y:S02]  /*10f0*/  ISETP.NE.AND P0, PT, R16, RZ, PT ;  /* 0x000000ff1000720c */ /* 0x000fe40003f05270 */
[C---:B------:R-:W-:Y:S02]  /*1100*/  ISETP.GE.U32.AND P1, PT, R7.reuse, R6, PT ;  /* 0x000000060700720c */ /* 0x040fe40003f26070 */
[----:B------:R-:W-:Y:S02]  /*1110*/  ISETP.GT.U32.AND P2, PT, R7, 0x1f, PT ;  /* 0x0000001f0700780c */ /* 0x000fe40003f44070 */
[----:B------:R-:W-:Y:S02]  /*1120*/  IADD3 R14, PT, PT, R14, 0x1, RZ ;  /* 0x000000010e0e7810 */ /* 0x000fe40007ffe0ff */
[----:B--2---:R-:W-:-:S05]  /*1130*/  PRMT R2, R13, 0x5410, R13 ;  /* 0x000054100d027816 */ /* 0x004fca000000000d */
[----:B------:R-:W0:Y:S02]  /*1140*/  SHFL.BFLY PT, R18, R2, 0x10, 0x1f ;  /* 0x0e001f0002127f89 */ /* 0x000e2400000e0000 */
[----:B0-----:R-:W-:-:S05]  /*1150*/  HADD2 R18, R13.H0_H0, R18.H0_H0 ;  /* 0x200000120d127230 */ /* 0x001fca0000000800 */
[----:B------:R-:W0:Y:S02]  /*1160*/  SHFL.BFLY PT, R13, R18, 0x8, 0x1f ;  /* 0x0d001f00120d7f89 */ /* 0x000e2400000e0000 */
[----:B0-----:R-:W-:-:S05]  /*1170*/  HADD2 R13, R18.H0_H0, R13.H0_H0 ;  /* 0x2000000d120d7230 */ /* 0x001fca0000000800 */
[----:B------:R-:W0:Y:S02]  /*1180*/  SHFL.BFLY PT, R20, R13, 0x4, 0x1f ;  /* 0x0c801f000d147f89 */ /* 0x000e2400000e0000 */
[----:B0-----:R-:W-:Y:S01]  /*1190*/  HADD2 R20, R13.H0_H0, R20.H0_H0 ;  /* 0x200000140d147230 */ /* 0x001fe20000000800 */
[----:B------:R-:W-:-:S04]  /*11a0*/  @P1 PRMT R13, RZ, 0x7610, R13 ;  /* 0x00007610ff0d1816 */ /* 0x000fc8000000000d */
[----:B------:R-:W0:Y:S02]  /*11b0*/  SHFL.BFLY PT, R3, R20, 0x2, 0x1f ;  /* 0x0c401f0014037f89 */ /* 0x000e2400000e0000 */
[----:B0-----:R-:W-:-:S05]  /*11c0*/  HADD2 R3, R20.H0_H0, R3.H0_H0 ;  /* 0x2000000314037230 */ /* 0x001fca0000000800 */
[----:B------:R-:W0:Y:S02]  /*11d0*/  SHFL.BFLY PT, R2, R3, 0x1, 0x1f ;  /* 0x0c201f0003027f89 */ /* 0x000e2400000e0000 */
[----:B0-----:R-:W-:-:S05]  /*11e0*/  HADD2 R2, R3.H0_H0, R2.H0_H0 ;  /* 0x2000000203027230 */ /* 0x001fca0000000800 */
[----:B------:R-:W-:-:S05]  /*11f0*/  PRMT R15, R2, 0x7610, R15 ;  /* 0x00007610020f7816 */ /* 0x000fca000000000f */
[----:B------:R-:W-:Y:S01]  /*1200*/  @!P0 STS.U16 [R9+UR4], R15 ;  /* 0x0000000f09008988 */ /* 0x000fe20008000404 */
[----:B------:R-:W-:Y:S01]  /*1210*/  BAR.SYNC.DEFER_BLOCKING 0x0 ;  /* 0x0000000000007b1d */ /* 0x000fe20000010000 */
[----:B------:R-:W-:-:S05]  /*1220*/  ISETP.NE.AND P0, PT, R14, RZ, PT ;  /* 0x000000ff0e00720c */ /* 0x000fca0003f05270 */
        /* <DEDUP_REMOVED lines=8> */
[----:B0-----:R-:W-:-:S05]  /*12b0*/  HADD2 R15, R13.H0_H0, R15.H0_H0 ;  /* 0x2000000f0d0f7230 */ /* 0x001fca0000000800 */
[----:B------:R-:W0:Y:S02]  /*12c0*/  SHFL.BFLY PT, R17, R15, 0x8, 0x1f ;  /* 0x0d001f000f117f89 */ /* 0x000e2400000e0000 */
[----:B0-----:R-:W-:-:S05]  /*12d0*/  HADD2 R17, R15.H0_H0, R17.H0_H0 ;  /* 0x200000110f117230 */ /* 0x001fca0000000800 */
[----:B------:R-:W0:Y:S02]  /*12e0*/  SHFL.BFLY PT, R2, R17, 0x4, 0x1f ;  /* 0x0c801f0011027f89 */ /* 0x000e2400000e0000 */
[----:B0-----:R-:W-:-:S05]  /*12f0*/  PRMT R13, R2, 0x7610, R13 ;  /* 0x00007610020d7816 */ /* 0x001fca000000000d */
[----:B------:R-:W-:-:S05]  /*1300*/  HADD2 R13, R17.H0_H0, R13.H0_H0 ;  /* 0x2000000d110d7230 */ /* 0x000fca0000000800 */
[----:B------:R-:W0:Y:S02]  /*1310*/  SHFL.BFLY PT, R2, R13, 0x2, 0x1f ;  /* 0x0c401f000d027f89 */ /* 0x000e2400000e0000 */
[----:B0-----:R-:W-:-:S05]  /*1320*/  PRMT R15, R2, 0x7610, R15 ;  /* 0x00007610020f7816 */ /* 0x001fca000000000f */
[----:B------:R-:W-:-:S05]  /*1330*/  HADD2 R15, R13.H0_H0, R15.H0_H0 ;  /* 0x2000000f0d0f7230 */ /* 0x000fca0000000800 */
[----:B------:R-:W0:Y:S02]  /*1340*/  SHFL.BFLY PT, R2, R15, 0x1, 0x1f ;  /* 0x0c201f000f027f89 */ /* 0x000e2400000e0000 */
[----:B0-----:R-:W-:-:S07]  /*1350*/  PRMT R17, R2, 0x7610, R17 ;  /* 0x0000761002117816 */ /* 0x001fce0000000011 */
.L_x_55:
[----:B------:R-:W-:-:S05]  /*1360*/  HADD2 R17, R15.H0_H0, R17.H0_H0 ;  /* 0x200000110f117230 */ /* 0x000fca0000000800 */
[----:B------:R0:W-:Y:S02]  /*1370*/  @!P1 STS.U16 [R12], R17 ;  /* 0x000000110c009388 */ /* 0x0001e40000000400 */
.L_x_17:
[----:B------:R-:W-:Y:S05]  /*1380*/  WARPSYNC.ALL ;  /* 0x0000000000007948 */ /* 0x000fea0003800000 */
[----:B------:R-:W-:Y:S01]  /*1390*/  BAR.SYNC.DEFER_BLOCKING 0x0 ;  /* 0x0000000000007b1d */ /* 0x000fe20000010000 */
[----:B0-----:R-:W-:Y:S02]  /*13a0*/  VIADD R12, R12, 0x2 ;  /* 0x000000020c0c7836 */ /* 0x001fe40000000000 */
[----:B------:R-:W-:-:S03]  /*13b0*/  IMAD.IADD R21, R4, 0x1, R21 ;  /* 0x0000000104157824 */ /* 0x000fc600078e0215 */
[----:B------:R-:W-:Y:S05]  /*13c0*/  @P0 BRA `(.L_x_19) ;  /* 0xfffffffc00280947 */ /* 0x000fea000383ffff */
.L_x_0:
[----:B------:R-:W-:-:S13]  /*13d0*/  ISETP.NE.AND P0, PT, R7, RZ, PT ;  /* 0x000000ff0700720c */ /* 0x000fda0003f05270 */
[----:B------:R-:W-:Y:S05]  /*13e0*/  @P0 EXIT ;  /* 0x000000000000094d */ /* 0x000fea0003800000 */
[----:B------:R-:W-:Y:S02]  /*13f0*/  ISETP.GE.AND P0, PT, R5, 0x1, PT ;  /* 0x000000010500780c */ /* 0x000fe40003f06270 */
[----:B------:R-:W-:-:S11]  /*1400*/  PRMT R8, RZ, 0x7610, R8 ;  /* 0x00007610ff087816 */ /* 0x000fd60000000008 */
[----:B------:R-:W-:Y:S05]  /*1410*/  @!P0 BRA `(.L_x_20) ;  /* 0x0000000400948947 */ /* 0x000fea0003800000 */
[C---:B------:R-:W-:Y:S01]  /*1420*/  ISETP.GE.U32.AND P0, PT, R5.reuse, 0x10, PT ;  /* 0x000000100500780c */ /* 0x040fe20003f06070 */
[----:B------:R-:W-:Y:S01]  /*1430*/  HFMA2 R2, -RZ, RZ, 0, 0 ;  /* 0x00000000ff027431 */ /* 0x000fe200000001ff */
[----:B------:R-:W-:-:S04]  /*1440*/  LOP3.LUT R10, R5, 0xf, RZ, 0xc0, !PT ;  /* 0x0000000f050a7812 */ /* 0x000fc800078ec0ff */
[----:B------:R-:W-:-:S07]  /*1450*/  ISETP.NE.AND P1, PT, R10, RZ, PT ;  /* 0x000000ff0a00720c */ /* 0x000fce0003f25270 */
[----:B------:R-:W-:Y:S06]  /*1460*/  @!P0 BRA `(.L_x_21) ;  /* 0x0000000000ac8947 */ /* 0x000fec0003800000 */
[----:B------:R-:W0:Y:S01]  /*1470*/  S2R R3, SR_CgaCtaId ;  /* 0x0000000000037919 */ /* 0x000e220000008800 */
[----:B------:R-:W-:-:S04]  /*1480*/  MOV R2, 0x400 ;  /* 0x0000040000027802 */ /* 0x000fc80000000f00 */
[----:B0-----:R-:W-:Y:S02]  /*1490*/  LEA R3, R3, R2, 0x18 ;  /* 0x0000000203037211 */ /* 0x001fe400078ec0ff */
[----:B------:R-:W-:-:S03]  /*14a0*/  LOP3.LUT R2, R5, 0x7ffffff0, RZ, 0xc0, !PT ;  /* 0x7ffffff005027812 */ /* 0x000fc600078ec0ff */
[----:B------:R-:W-:Y:S02]  /*14b0*/  IMAD R3, R6, 0x2, R3 ;  /* 0x0000000206037824 */ /* 0x000fe400078e0203 */
[----:B------:R-:W-:-:S03]  /*14c0*/  IMAD.MOV R4, RZ, RZ, -R2 ;  /* 0x000000ffff047224 */ /* 0x000fc600078e0a02 */
[----:B------:R-:W-:-:S07]  /*14d0*/  IADD3 R3, PT, PT, R3, 0x10, RZ ;  /* 0x0000001003037810 */ /* 0x000fce0007ffe0ff */
.L_x_22:
[----:B------:R-:W0:Y:S01]  /*14e0*/  LDS.U16 R9, [R3+-0x10] ;  /* 0xfffff00003097984 */ /* 0x000e220000000400 */
[----:B------:R-:W-:-:S03]  /*14f0*/  VIADD R4, R4, 0x10 ;  /* 0x0000001004047836 */ /* 0x000fc60000000000 */
[----:B------:R-:W1:Y:S02]  /*1500*/  LDS.U16 R13, [R3+-0xe] ;  /* 0xfffff200030d7984 */ /* 0x000e640000000400 */
[----:B------:R-:W-:Y:S02]  /*1510*/  ISETP.NE.AND P0, PT, R4, RZ, PT ;  /* 0x000000ff0400720c */ /* 0x000fe40003f05270 */
[----:B------:R-:W2:Y:S04]  /*1520*/  LDS.U16 R17, [R3+-0xc] ;  /* 0xfffff40003117984 */ /* 0x000ea80000000400 */
[----:B------:R-:W3:Y:S04]  /*1530*/  LDS.U16 R21, [R3+-0xa] ;  /* 0xfffff60003157984 */ /* 0x000ee80000000400 */
[----:B------:R-:W4:Y:S04]  /*1540*/  LDS.U16 R23, [R3+-0x8] ;  /* 0xfffff80003177984 */ /* 0x000f280000000400 */
[----:B------:R-:W5:Y:S04]  /*1550*/  LDS.U16 R25, [R3+-0x6] ;  /* 0xfffffa0003197984 */ /* 0x000f680000000400 */
[----:B------:R-:W5:Y:S04]  /*1560*/  LDS.U16 R19, [R3+-0x4] ;  /* 0xfffffc0003137984 */ /* 0x000f680000000400 */
[----:B------:R-:W5:Y:S04]  /*1570*/  LDS.U16 R15, [R3+-0x2] ;  /* 0xfffffe00030f7984 */ /* 0x000f680000000400 */
[----:B------:R-:W5:Y:S04]  /*1580*/  LDS.U16 R11, [R3] ;  /* 0x00000000030b7984 */ /* 0x000f680000000400 */
[----:B------:R-:W5:Y:S01]  /*1590*/  LDS.U16 R7, [R3+0x2] ;  /* 0x0000020003077984 */ /* 0x000f620000000400 */
[----:B0-----:R-:W-:-:S03]  /*15a0*/  HADD2 R8, R8.H0_H0, R9.H0_H0 ;  /* 0x2000000908087230 */ /* 0x001fc60000000800 */
[----:B------:R-:W-:Y:S01]  /*15b0*/  LDS.U16 R12, [R3+0xa] ;  /* 0x00000a00030c7984 */ /* 0x000fe20000000400 */
[----:B-1----:R-:W-:-:S03]  /*15c0*/  HADD2 R8, R8.H0_H0, R13.H0_H0 ;  /* 0x2000000d08087230 */ /* 0x002fc60000000800 */
[----:B------:R-:W0:Y:S01]  /*15d0*/  LDS.U16 R9, [R3+0x4] ;  /* 0x0000040003097984 */ /* 0x000e220000000400 */
[----:B--2---:R-:W-:-:S03]  /*15e0*/  HADD2 R8, R8.H0_H0, R17.H0_H0 ;  /* 0x2000001108087230 */ /* 0x004fc60000000800 */
[----:B------:R-:W1:Y:S01]  /*15f0*/  LDS.U16 R13, [R3+0x6] ;  /* 0x00000600030d7984 */ /* 0x000e620000000400 */
[----:B---3--:R-:W-:-:S03]  /*1600*/  HADD2 R8, R8.H0_H0, R21.H0_H0 ;  /* 0x2000001508087230 */ /* 0x008fc60000000800 */
[----:B------:R-:W2:Y:S01]  /*1610*/  LDS.U16 R17, [R3+0x8] ;  /* 0x0000080003117984 */ /* 0x000ea20000000400 */
[----:B----4-:R-:W-:-:S03]  /*1620*/  HADD2 R8, R8.H0_H0, R23.H0_H0 ;  /* 0x2000001708087230 */ /* 0x010fc60000000800 */
[----:B------:R-:W3:Y:S01]  /*1630*/  LDS.U16 R14, [R3+0xc] ;  /* 0x00000c00030e7984 */ /* 0x000ee20000000400 */
[----:B-----5:R-:W-:-:S03]  /*1640*/  HADD2 R8, R8.H0_H0, R25.H0_H0 ;  /* 0x2000001908087230 */ /* 0x020fc60000000800 */
[----:B------:R4:W5:Y:S01]  /*1650*/  LDS.U16 R16, [R3+0xe] ;  /* 0x00000e0003107984 */ /* 0x0009620000000400 */
[----:B------:R-:W-:-:S04]  /*1660*/  HADD2 R8, R8.H0_H0, R19.H0_H0 ;  /* 0x2000001308087230 */ /* 0x000fc80000000800 */
[----:B------:R-:W-:Y:S02]  /*1670*/  HADD2 R8, R8.H0_H0, R15.H0_H0 ;  /* 0x2000000f08087230 */ /* 0x000fe40000000800 */
[----:B----4-:R-:W-:Y:S02]  /*1680*/  VIADD R3, R3, 0x20 ;  /* 0x0000002003037836 */ /* 0x010fe40000000000 */
[----:B------:R-:W-:-:S04]  /*1690*/  HADD2 R8, R8.H0_H0, R11.H0_H0 ;  /* 0x2000000b08087230 */ /* 0x000fc80000000800 */
[----:B------:R-:W-:-:S04]  /*16a0*/  HADD2 R7, R8.H0_H0, R7.H0_H0 ;  /* 0x2000000708077230 */ /* 0x000fc80000000800 */
[----:B0-----:R-:W-:-:S04]  /*16b0*/  HADD2 R7, R7.H0_H0, R9.H0_H0 ;  /* 0x2000000907077230 */ /* 0x001fc80000000800 */
[----:B-1----:R-:W-:-:S04]  /*16c0*/  HADD2 R7, R7.H0_H0, R13.H0_H0 ;  /* 0x2000000d07077230 */ /* 0x002fc80000000800 */
[----:B--2---:R-:W-:-:S04]  /*16d0*/  HADD2 R7, R7.H0_H0, R17.H0_H0 ;  /* 0x2000001107077230 */ /* 0x004fc80000000800 */
[----:B------:R-:W-:-:S04]  /*16e0*/  HADD2 R7, R7.H0_H0, R12.H0_H0 ;  /* 0x2000000c07077230 */ /* 0x000fc80000000800 */
[----:B---3--:R-:W-:-:S04]  /*16f0*/  HADD2 R7, R7.H0_H0, R14.H0_H0 ;  /* 0x2000000e07077230 */ /* 0x008fc80000000800 */
[----:B-----5:R-:W-:Y:S01]  /*1700*/  HADD2 R8, R7.H0_H0, R16.H0_H0 ;  /* 0x2000001007087230 */ /* 0x020fe20000000800 */
[----:B------:R-:W-:Y:S06]  /*1710*/  @P0 BRA `(.L_x_22) ;  /* 0xfffffffc00700947 */ /* 0x000fec000383ffff */
.L_x_21:
[----:B------:R-:W-:Y:S05]  /*1720*/  @!P1 BRA `(.L_x_20) ;  /* 0x0000000000d09947 */ /* 0x000fea0003800000 */
[----:B------:R-:W0:Y:S01]  /*1730*/  S2R R4, SR_CgaCtaId ;  /* 0x0000000000047919 */ /* 0x000e220000008800 */
[----:B------:R-:W-:Y:S02]  /*1740*/  ISETP.GE.U32.AND P0, PT, R10, 0x8, PT ;  /* 0x000000080a00780c */ /* 0x000fe40003f06070 */
[----:B------:R-:W-:Y:S02]  /*1750*/  MOV R3, 0x400 ;  /* 0x0000040000037802 */ /* 0x000fe40000000f00 */
[----:B------:R-:W-:Y:S02]  /*1760*/  SHF.L.U32 R6, R6, 0x1, RZ ;  /* 0x0000000106067819 */ /* 0x000fe400000006ff */
[----:B------:R-:W-:-:S04]  /*1770*/  LOP3.LUT R11, R5, 0x7, RZ, 0xc0, !PT ;  /* 0x00000007050b7812 */ /* 0x000fc800078ec0ff */
[----:B------:R-:W-:Y:S02]  /*1780*/  ISETP.NE.AND P1, PT, R11, RZ, PT ;  /* 0x000000ff0b00720c */ /* 0x000fe40003f25270 */
[----:B0-----:R-:W-:-:S05]  /*1790*/  LEA R3, R4, R3, 0x18 ;  /* 0x0000000304037211 */ /* 0x001fca00078ec0ff */
[----:B------:R-:W-:Y:S01]  /*17a0*/  IMAD.IADD R7, R3, 0x1, R6 ;  /* 0x0000000103077824 */ /* 0x000fe200078e0206 */
[----:B------:R-:W-:Y:S06]  /*17b0*/  @!P0 BRA `(.L_x_23) ;  /* 0x0000000000488947 */ /* 0x000fec0003800000 */
[C---:B------:R-:W-:Y:S01]  /*17c0*/  IMAD R4, R2.reuse, 0x2, R7 ;  /* 0x0000000202047824 */ /* 0x040fe200078e0207 */
[----:B------:R-:W-:-:S04]  /*17d0*/  IADD3 R2, PT, PT, R2, 0x8, RZ ;  /* 0x0000000802027810 */ /* 0x000fc80007ffe0ff */
[----:B------:R-:W0:Y:S04]  /*17e0*/  LDS.U16 R9, [R4] ;  /* 0x0000000004097984 */ /* 0x000e280000000400 */
[----:B------:R-:W1:Y:S04]  /*17f0*/  LDS.U16 R10, [R4+0x2] ;  /* 0x00000200040a7984 */ /* 0x000e680000000400 */
[----:B------:R-:W2:Y:S04]  /*1800*/  LDS.U16 R12, [R4+0x4] ;  /* 0x00000400040c7984 */ /* 0x000ea80000000400 */
[----:B------:R-:W3:Y:S04]  /*1810*/  LDS.U16 R14, [R4+0x6] ;  /* 0x00000600040e7984 */ /* 0x000ee80000000400 */
[----:B------:R-:W4:Y:S04]  /*1820*/  LDS.U16 R16, [R4+0x8] ;  /* 0x0000080004107984 */ /* 0x000f280000000400 */
[----:B------:R-:W5:Y:S04]  /*1830*/  LDS.U16 R18, [R4+0xa] ;  /* 0x00000a0004127984 */ /* 0x000f680000000400 */
[----:B------:R-:W5:Y:S04]  /*1840*/  LDS.U16 R20, [R4+0xc] ;  /* 0x00000c0004147984 */ /* 0x000f680000000400 */
[----:B------:R-:W5:Y:S01]  /*1850*/  LDS.U16 R22, [R4+0xe] ;  /* 0x00000e0004167984 */ /* 0x000f620000000400 */
[----:B0-----:R-:W-:-:S04]  /*1860*/  HADD2 R9, R8.H0_H0, R9.H0_H0 ;  /* 0x2000000908097230 */ /* 0x001fc80000000800 */
[----:B-1----:R-:W-:-:S04]  /*1870*/  HADD2 R9, R9.H0_H0, R10.H0_H0 ;  /* 0x2000000a09097230 */ /* 0x002fc80000000800 */
[----:B--2---:R-:W-:-:S04]  /*1880*/  HADD2 R9, R9.H0_H0, R12.H0_H0 ;  /* 0x2000000c09097230 */ /* 0x004fc80000000800 */
[----:B---3--:R-:W-:-:S04]  /*1890*/  HADD2 R9, R9.H0_H0, R14.H0_H0 ;  /* 0x2000000e09097230 */ /* 0x008fc80000000800 */
[----:B----4-:R-:W-:-:S04]  /*18a0*/  HADD2 R9, R9.H0_H0, R16.H0_H0 ;  /* 0x2000001009097230 */ /* 0x010fc80000000800 */
[----:B-----5:R-:W-:-:S04]  /*18b0*/  HADD2 R9, R9.H0_H0, R18.H0_H0 ;  /* 0x2000001209097230 */ /* 0x020fc80000000800 */
[----:B------:R-:W-:-:S04]  /*18c0*/  HADD2 R9, R9.H0_H0, R20.H0_H0 ;  /* 0x2000001409097230 */ /* 0x000fc80000000800 */
[----:B------:R-:W-:-:S07]  /*18d0*/  HADD2 R8, R9.H0_H0, R22.H0_H0 ;  /* 0x2000001609087230 */ /* 0x000fce0000000800 */
.L_x_23:
[----:B------:R-:W-:Y:S05]  /*18e0*/  @!P1 BRA `(.L_x_20) ;  /* 0x0000000000609947 */ /* 0x000fea0003800000 */
[----:B------:R-:W-:Y:S02]  /*18f0*/  ISETP.GE.U32.AND P0, PT, R11, 0x4, PT ;  /* 0x000000040b00780c */ /* 0x000fe40003f06070 */
[----:B------:R-:W-:-:S04]  /*1900*/  LOP3.LUT R4, R5, 0x3, RZ, 0xc0, !PT ;  /* 0x0000000305047812 */ /* 0x000fc800078ec0ff */
[----:B------:R-:W-:-:S07]  /*1910*/  ISETP.NE.AND P1, PT, R4, RZ, PT ;  /* 0x000000ff0400720c */ /* 0x000fce0003f25270 */
[----:B------:R-:W-:Y:S06]  /*1920*/  @!P0 BRA `(.L_x_24) ;  /* 0x0000000000288947 */ /* 0x000fec0003800000 */
[C---:B------:R-:W-:Y:S02]  /*1930*/  IMAD R7, R2.reuse, 0x2, R7 ;  /* 0x0000000202077824 */ /* 0x040fe400078e0207 */
[----:B------:R-:W-:-:S03]  /*1940*/  VIADD R2, R2, 0x4 ;  /* 0x0000000402027836 */ /* 0x000fc60000000000 */
[----:B------:R-:W0:Y:S04]  /*1950*/  LDS.U16 R5, [R7] ;  /* 0x0000000007057984 */ /* 0x000e280000000400 */
[----:B------:R-:W1:Y:S04]  /*1960*/  LDS.U16 R10, [R7+0x2] ;  /* 0x00000200070a7984 */ /* 0x000e680000000400 */
[----:B------:R-:W2:Y:S04]  /*1970*/  LDS.U16 R12, [R7+0x4] ;  /* 0x00000400070c7984 */ /* 0x000ea80000000400 */
[----:B------:R-:W3:Y:S01]  /*1980*/  LDS.U16 R14, [R7+0x6] ;  /* 0x00000600070e7984 */ /* 0x000ee20000000400 */
[----:B0-----:R-:W-:-:S04]  /*1990*/  HADD2 R5, R8.H0_H0, R5.H0_H0 ;  /* 0x2000000508057230 */ /* 0x001fc80000000800 */
[----:B-1----:R-:W-:-:S04]  /*19a0*/  HADD2 R5, R5.H0_H0, R10.H0_H0 ;  /* 0x2000000a05057230 */ /* 0x002fc80000000800 */
[----:B--2---:R-:W-:-:S04]  /*19b0*/  HADD2 R5, R5.H0_H0, R12.H0_H0 ;  /* 0x2000000c05057230 */ /* 0x004fc80000000800 */
[----:B---3--:R-:W-:-:S07]  /*19c0*/  HADD2 R8, R5.H0_H0, R14.H0_H0 ;  /* 0x2000000e05087230 */ /* 0x008fce0000000800 */
.L_x_24:
[----:B------:R-:W-:Y:S05]  /*19d0*/  @!P1 BRA `(.L_x_20) ;  /* 0x0000000000249947 */ /* 0x000fea0003800000 */
[----:B------:R-:W-:Y:S01]  /*19e0*/  LEA R2, R2, R6, 0x1 ;  /* 0x0000000602027211 */ /* 0x000fe200078e08ff */
[----:B------:R-:W-:-:S04]  /*19f0*/  IMAD.MOV R4, RZ, RZ, -R4 ;  /* 0x000000ffff047224 */ /* 0x000fc800078e0a04 */
[----:B------:R-:W-:-:S07]  /*1a00*/  IMAD.IADD R2, R3, 0x1, R2 ;  /* 0x0000000103027824 */ /* 0x000fce00078e0202 */
.L_x_25:
[----:B------:R0:W1:Y:S01]  /*1a10*/  LDS.U16 R3, [R2] ;  /* 0x0000000002037984 */ /* 0x0000620000000400 */
[----:B------:R-:W-:-:S04]  /*1a20*/  IADD3 R4, PT, PT, R4, 0x1, RZ ;  /* 0x0000000104047810 */ /* 0x000fc80007ffe0ff */
[----:B------:R-:W-:Y:S01]  /*1a30*/  ISETP.NE.AND P0, PT, R4, RZ, PT ;  /* 0x000000ff0400720c */ /* 0x000fe20003f05270 */
[----:B0-----:R-:W-:Y:S02]  /*1a40*/  VIADD R2, R2, 0x2 ;  /* 0x0000000202027836 */ /* 0x001fe40000000000 */
[----:B-1----:R-:W-:-:S10]  /*1a50*/  HADD2 R8, R8.H0_H0, R3.H0_H0 ;  /* 0x2000000308087230 */ /* 0x002fd40000000800 */
[----:B------:R-:W-:Y:S05]  /*1a60*/  @P0 BRA `(.L_x_25) ;  /* 0xfffffffc00e80947 */ /* 0x000fea000383ffff */
.L_x_20:
[----:B------:R-:W0:Y:S02]  /*1a70*/  LDC.64 R2, c[0x0][0x388] ;  /* 0x0000e200ff027b82 */ /* 0x000e240000000a00 */
[----:B0-----:R-:W-:-:S05]  /*1a80*/  IMAD.WIDE.U32 R2, R0, 0x2, R2 ;  /* 0x0000000200027825 */ /* 0x001fca00078e0002 */
[----:B------:R-:W-:Y:S01]  /*1a90*/  STG.E.U16 desc[UR6][R2.64], R8 ;  /* 0x0000000802007986 */ /* 0x000fe2000c101506 */
[----:B------:R-:W-:Y:S05]  /*1aa0*/  EXIT ;  /* 0x000000000000794d */ /* 0x000fea0003800000 */
.L_x_3:
[----:B------:R-:W-:Y:S01]  /*1ab0*/  IMAD.MOV.U32 R20, RZ, RZ, 0x10 ;  /* 0x00000010ff147424 */ /* 0x000fe200078e00ff */
[----:B------:R-:W-:Y:S01]  /*1ac0*/  MOV R3, 0x1f ;  /* 0x0000001f00037802 */ /* 0x000fe20000000f00 */
[----:B------:R-:W-:-:S07]  /*1ad0*/  IMAD.MOV.U32 R2, RZ, RZ, -0x1 ;  /* 0xffffffffff027424 */ /* 0x000fce00078e00ff */
[----:B-1----:R-:W-:Y:S05]  /*1ae0*/  WARPSYNC.COLLECTIVE R2, `(.L_x_26) ;  /* 0x0000000002087348 */ /* 0x002fea0003c00000 */
[----:B------:R0:W2:Y:S02]  /*1af0*/  SHFL.BFLY P3, R22, R23, R20, R3 ;  /* 0x0c00001417167389 */ /* 0x0000a40000060003 */
[----:B012---:R-:W-:Y:S05]  /*1b00*/  ENDCOLLECTIVE ;  /* 0x000000000000791b */ /* 0x007fea0003800000 */
.L_x_26:
[----:B------:R-:W-:Y:S01]  /*1b10*/  HFMA2 R20, -RZ, RZ, 0, 4.76837158203125e-07 ;  /* 0x00000008ff147431 */ /* 0x000fe200000001ff */
[----:B------:R-:W-:-:S05]  /*1b20*/  PRMT R22, R22, 0x5410, R22 ;  /* 0x0000541016167816 */ /* 0x000fca0000000016 */
[----:B------:R-:W-:-:S05]  /*1b30*/  HADD2 R24, R24.H0_H0, R22.H1_H1 ;  /* 0x3000001618187230 */ /* 0x000fca0000000800 */
[----:B------:R-:W-:-:S07]  /*1b40*/  IMAD.MOV.U32 R23, RZ, RZ, R24 ;  /* 0x000000ffff177224 */ /* 0x000fce00078e0018 */
[----:B------:R-:W-:Y:S05]  /*1b50*/  WARPSYNC.COLLECTIVE R2, `(.L_x_27) ;  /* 0x0000000002087348 */ /* 0x000fea0003c00000 */
[----:B------:R0:W1:Y:S02]  /*1b60*/  SHFL.BFLY P3, R22, R23, R20, R3 ;  /* 0x0c00001417167389 */ /* 0x0000640000060003 */
[----:B01----:R-:W-:Y:S05]  /*1b70*/  ENDCOLLECTIVE ;  /* 0x000000000000791b */ /* 0x003fea0003800000 */
.L_x_27:
[----:B------:R-:W-:Y:S01]  /*1b80*/  IMAD.MOV.U32 R20, RZ, RZ, 0x4 ;  /* 0x00000004ff147424 */ /* 0x000fe200078e00ff */
[----:B------:R-:W-:-:S05]  /*1b90*/  PRMT R22, R22, 0x5410, R22 ;  /* 0x0000541016167816 */ /* 0x000fca0000000016 */
[----:B------:R-:W-:-:S05]  /*1ba0*/  HADD2 R25, R24.H0_H0, R22.H1_H1 ;  /* 0x3000001618197230 */ /* 0x000fca0000000800 */
[----:B------:R-:W-:-:S07]  /*1bb0*/  IMAD.MOV.U32 R23, RZ, RZ, R25 ;  /* 0x000000ffff177224 */ /* 0x000fce00078e0019 */
[----:B------:R-:W-:Y:S05]  /*1bc0*/  WARPSYNC.COLLECTIVE R2, `(.L_x_28) ;  /* 0x0000000002087348 */ /* 0x000fea0003c00000 */
[----:B------:R0:W1:Y:S02]  /*1bd0*/  SHFL.BFLY P3, R22, R23, R20, R3 ;  /* 0x0c00001417167389 */ /* 0x0000640000060003 */
[----:B01----:R-:W-:Y:S05]  /*1be0*/  ENDCOLLECTIVE ;  /* 0x000000000000791b */ /* 0x003fea0003800000 */
.L_x_28:
[----:B------:R-:W-:Y:S02]  /*1bf0*/  IMAD.MOV.U32 R20, RZ, RZ, 0x2 ;  /* 0x00000002ff147424 */ /* 0x000fe400078e00ff */
[----:B------:R-:W-:-:S05]  /*1c00*/  HADD2 R26, R25.H0_H0, R22.H0_H0 ;  /* 0x20000016191a7230 */ /* 0x000fca0000000800 */
[----:B------:R-:W-:-:S07]  /*1c10*/  MOV R23, R26 ;  /* 0x0000001a00177202 */ /* 0x000fce0000000f00 */
[----:B------:R-:W-:Y:S05]  /*1c20*/  WARPSYNC.COLLECTIVE R2, `(.L_x_29) ;  /* 0x0000000002087348 */ /* 0x000fea0003c00000 */
[----:B------:R0:W1:Y:S02]  /*1c30*/  SHFL.BFLY P3, R22, R23, R20, R3 ;  /* 0x0c00001417167389 */ /* 0x0000640000060003 */
[----:B01----:R-:W-:Y:S05]  /*1c40*/  ENDCOLLECTIVE ;  /* 0x000000000000791b */ /* 0x003fea0003800000 */
.L_x_29:
[----:B------:R-:W-:Y:S01]  /*1c50*/  HFMA2 R20, -RZ, RZ, 0, 5.9604644775390625e-08 ;  /* 0x00000001ff147431 */ /* 0x000fe200000001ff */
[----:B------:R-:W-:-:S05]  /*1c60*/  PRMT R22, R22, 0x5410, R22 ;  /* 0x0000541016167816 */ /* 0x000fca0000000016 */
[----:B------:R-:W-:-:S05]  /*1c70*/  HADD2 R24, R26.H0_H0, R22.H1_H1 ;  /* 0x300000161a187230 */ /* 0x000fca0000000800 */
[----:B------:R-:W-:-:S07]  /*1c80*/  IMAD.MOV.U32 R23, RZ, RZ, R24 ;  /* 0x000000ffff177224 */ /* 0x000fce00078e0018 */
[----:B------:R-:W-:Y:S05]  /*1c90*/  WARPSYNC.COLLECTIVE R2, `(.L_x_30) ;  /* 0x0000000002087348 */ /* 0x000fea0003c00000 */
[----:B------:R0:W1:Y:S02]  /*1ca0*/  SHFL.BFLY P3, R22, R23, R20, R3 ;  /* 0x0c00001417167389 */ /* 0x0000640000060003 */
[----:B01----:R-:W-:Y:S05]  /*1cb0*/  ENDCOLLECTIVE ;  /* 0x000000000000791b */ /* 0x003fea0003800000 */
.L_x_30:
[----:B------:R-:W-:Y:S01]  /*1cc0*/  PRMT R22, R22, 0x5410, R22 ;  /* 0x0000541016167816 */ /* 0x000fe20000000016 */
[----:B------:R-:W-:Y:S06]  /*1cd0*/  BRA `(.L_x_31) ;  /* 0xffffffe800547947 */ /* 0x000fec000383ffff */
.L_x_7:
[----:B------:R-:W-:Y:S01]  /*1ce0*/  IMAD.MOV.U32 R20, RZ, RZ, 0x10 ;  /* 0x00000010ff147424 */ /* 0x000fe200078e00ff */
[----:B------:R-:W-:Y:S01]  /*1cf0*/  MOV R2, 0xffffffff ;  /* 0xffffffff00027802 */ /* 0x000fe20000000f00 */
[----:B------:R-:W-:-:S07]  /*1d00*/  IMAD.MOV.U32 R3, RZ, RZ, 0x1f ;  /* 0x0000001fff037424 */ /* 0x000fce00078e00ff */
[----:B------:R-:W-:Y:S05]  /*1d10*/  WARPSYNC.COLLECTIVE R2, `(.L_x_32) ;  /* 0x0000000002087348 */ /* 0x000fea0003c00000 */
[----:B------:R0:W1:Y:S02]  /*1d20*/  SHFL.BFLY P3, R22, R23, R20, R3 ;  /* 0x0c00001417167389 */ /* 0x0000640000060003 */
[----:B01----:R-:W-:Y:S05]  /*1d30*/  ENDCOLLECTIVE ;  /* 0x000000000000791b */ /* 0x003fea0003800000 */
.L_x_32:
[----:B------:R-:W-:Y:S01]  /*1d40*/  IMAD.MOV.U32 R20, RZ, RZ, 0x8 ;  /* 0x00000008ff147424 */ /* 0x000fe200078e00ff */
[----:B------:R-:W-:-:S05]  /*1d50*/  PRMT R22, R22, 0x5410, R22 ;  /* 0x0000541016167816 */ /* 0x000fca0000000016 */
[----:B------:R-:W-:-:S05]  /*1d60*/  HADD2 R24, R24.H0_H0, R22.H1_H1 ;  /* 0x3000001618187230 */ /* 0x000fca0000000800 */
[----:B------:R-:W-:-:S07]  /*1d70*/  IMAD.MOV.U32 R23, RZ, RZ, R24 ;  /* 0x000000ffff177224 */ /* 0x000fce00078e0018 */
[----:B------:R-:W-:Y:S05]  /*1d80*/  WARPSYNC.COLLECTIVE R2, `(.L_x_33) ;  /* 0x0000000002087348 */ /* 0x000fea0003c00000 */
[----:B------:R0:W1:Y:S02]  /*1d90*/  SHFL.BFLY P3, R22, R23, R20, R3 ;  /* 0x0c00001417167389 */ /* 0x0000640000060003 */
[----:B01----:R-:W-:Y:S05]  /*1da0*/  ENDCOLLECTIVE ;  /* 0x000000000000791b */ /* 0x003fea0003800000 */
.L_x_33:
[----:B------:R-:W-:Y:S01]  /*1db0*/  IMAD.MOV.U32 R20, RZ, RZ, 0x4 ;  /* 0x00000004ff147424 */ /* 0x000fe200078e00ff */
[----:B------:R-:W-:-:S05]  /*1dc0*/  PRMT R22, R22, 0x5410, R22 ;  /* 0x0000541016167816 */ /* 0x000fca0000000016 */
[----:B------:R-:W-:-:S05]  /*1dd0*/  HADD2 R25, R24.H0_H0, R22.H1_H1 ;  /* 0x3000001618197230 */ /* 0x000fca0000000800 */
[----:B------:R-:W-:-:S07]  /*1de0*/  MOV R23, R25 ;  /* 0x0000001900177202 */ /* 0x000fce0000000f00 */
[----:B------:R-:W-:Y:S05]  /*1df0*/  WARPSYNC.COLLECTIVE R2, `(.L_x_34) ;  /* 0x0000000002087348 */ /* 0x000fea0003c00000 */
[----:B------:R0:W1:Y:S02]  /*1e00*/  SHFL.BFLY P3, R22, R23, R20, R3 ;  /* 0x0c00001417167389 */ /* 0x0000640000060003 */
[----:B01----:R-:W-:Y:S05]  /*1e10*/  ENDCOLLECTIVE ;  /* 0x000000000000791b */ /* 0x003fea0003800000 */
.L_x_34:
[----:B------:R-:W-:Y:S02]  /*1e20*/  HFMA2 R20, -RZ, RZ, 0, 1.1920928955078125e-07 ;  /* 0x00000002ff147431 */ /* 0x000fe400000001ff */
[----:B------:R-:W-:-:S05]  /*1e30*/  HADD2 R26, R25.H0_H0, R22.H0_H0 ;  /* 0x20000016191a7230 */ /* 0x000fca0000000800 */
[----:B------:R-:W-:-:S07]  /*1e40*/  IMAD.MOV.U32 R23, RZ, RZ, R26 ;  /* 0x000000ffff177224 */ /* 0x000fce00078e001a */
[----:B------:R-:W-:Y:S05]  /*1e50*/  WARPSYNC.COLLECTIVE R2, `(.L_x_35) ;  /* 0x0000000002087348 */ /* 0x000fea0003c00000 */
[----:B------:R0:W1:Y:S02]  /*1e60*/  SHFL.BFLY P3, R22, R23, R20, R3 ;  /* 0x0c00001417167389 */ /* 0x0000640000060003 */
[----:B01----:R-:W-:Y:S05]  /*1e70*/  ENDCOLLECTIVE ;  /* 0x000000000000791b */ /* 0x003fea0003800000 */
.L_x_35:
[----:B------:R-:W-:Y:S01]  /*1e80*/  IMAD.MOV.U32 R20, RZ, RZ, 0x1 ;  /* 0x00000001ff147424 */ /* 0x000fe200078e00ff */
[----:B------:R-:W-:-:S05]  /*1e90*/  PRMT R22, R22, 0x5410, R22 ;  /* 0x0000541016167816 */ /* 0x000fca0000000016 */
[----:B------:R-:W-:-:S05]  /*1ea0*/  HADD2 R24, R26.H0_H0, R22.H1_H1 ;  /* 0x300000161a187230 */ /* 0x000fca0000000800 */
[----:B------:R-:W-:-:S07]  /*1eb0*/  IMAD.MOV.U32 R23, RZ, RZ, R24 ;  /* 0x000000ffff177224 */ /* 0x000fce00078e0018 */
[----:B------:R-:W-:Y:S05]  /*1ec0*/  WARPSYNC.COLLECTIVE R2, `(.L_x_36) ;  /* 0x0000000002087348 */ /* 0x000fea0003c00000 */
[----:B------:R0:W1:Y:S02]  /*1ed0*/  SHFL.BFLY P3, R22, R23, R20, R3 ;  /* 0x0c00001417167389 */ /* 0x0000640000060003 */
[----:B01----:R-:W-:Y:S05]  /*1ee0*/  ENDCOLLECTIVE ;  /* 0x000000000000791b */ /* 0x003fea0003800000 */
.L_x_36:
[----:B------:R-:W-:Y:S01]  /*1ef0*/  PRMT R22, R22, 0x5410, R22 ;  /* 0x0000541016167816 */ /* 0x000fe20000000016 */
[----:B------:R-:W-:Y:S06]  /*1f00*/  BRA `(.L_x_37) ;  /* 0xffffffe8008c7947 */ /* 0x000fec000383ffff */
.L_x_11:
[----:B------:R-:W-:Y:S01]  /*1f10*/  MOV R20, 0x10 ;  /* 0x0000001000147802 */ /* 0x000fe20000000f00 */
[----:B------:R-:W-:Y:S02]  /*1f20*/  IMAD.MOV.U32 R3, RZ, RZ, 0x1f ;  /* 0x0000001fff037424 */ /* 0x000fe400078e00ff */
[----:B------:R-:W-:-:S07]  /*1f30*/  IMAD.MOV.U32 R2, RZ, RZ, -0x1 ;  /* 0xffffffffff027424 */ /* 0x000fce00078e00ff */
[----:B------:R-:W-:Y:S05]  /*1f40*/  WARPSYNC.COLLECTIVE R2, `(.L_x_38) ;  /* 0x0000000002087348 */ /* 0x000fea0003c00000 */
[----:B------:R0:W1:Y:S02]  /*1f50*/  SHFL.BFLY P3, R22, R23, R20, R3 ;  /* 0x0c00001417167389 */ /* 0x0000640000060003 */
[----:B01----:R-:W-:Y:S05]  /*1f60*/  ENDCOLLECTIVE ;  /* 0x000000000000791b */ /* 0x003fea0003800000 */
.L_x_38:
[----:B------:R-:W-:Y:S01]  /*1f70*/  IMAD.MOV.U32 R20, RZ, RZ, 0x8 ;  /* 0x00000008ff147424 */ /* 0x000fe200078e00ff */
[----:B------:R-:W-:-:S05]  /*1f80*/  PRMT R22, R22, 0x5410, R22 ;  /* 0x0000541016167816 */ /* 0x000fca0000000016 */
[----:B------:R-:W-:-:S05]  /*1f90*/  HADD2 R24, R24.H0_H0, R22.H1_H1 ;  /* 0x3000001618187230 */ /* 0x000fca0000000800 */
[----:B------:R-:W-:-:S07]  /*1fa0*/  MOV R23, R24 ;  /* 0x0000001800177202 */ /* 0x000fce0000000f00 */
[----:B------:R-:W-:Y:S05]  /*1fb0*/  WARPSYNC.COLLECTIVE R2, `(.L_x_39) ;  /* 0x0000000002087348 */ /* 0x000fea0003c00000 */
[----:B------:R0:W1:Y:S02]  /*1fc0*/  SHFL.BFLY P3, R22, R23, R20, R3 ;  /* 0x0c00001417167389 */ /* 0x0000640000060003 */
[----:B01----:R-:W-:Y:S05]  /*1fd0*/  ENDCOLLECTIVE ;  /* 0x000000000000791b */ /* 0x003fea0003800000 */
.L_x_39:
[----:B------:R-:W-:Y:S01]  /*1fe0*/  HFMA2 R20, -RZ, RZ, 0, 2.384185791015625e-07 ;  /* 0x00000004ff147431 */ /* 0x000fe200000001ff */
[----:B------:R-:W-:-:S05]  /*1ff0*/  PRMT R22, R22, 0x5410, R22 ;  /* 0x0000541016167816 */ /* 0x000fca0000000016 */
[----:B------:R-:W-:-:S05]  /*2000*/  HADD2 R25, R24.H0_H0, R22.H1_H1 ;  /* 0x3000001618197230 */ /* 0x000fca0000000800 */
[----:B------:R-:W-:-:S07]  /*2010*/  IMAD.MOV.U32 R23, RZ, RZ, R25 ;  /* 0x000000ffff177224 */ /* 0x000fce00078e0019 */
[----:B------:R-:W-:Y:S05]  /*2020*/  WARPSYNC.COLLECTIVE R2, `(.L_x_40) ;  /* 0x0000000002087348 */ /* 0x000fea0003c00000 */
[----:B------:R0:W1:Y:S02]  /*2030*/  SHFL.BFLY P3, R22, R23, R20, R3 ;  /* 0x0c00001417167389 */ /* 0x0000640000060003 */
[----:B01----:R-:W-:Y:S05]  /*2040*/  ENDCOLLECTIVE ;  /* 0x000000000000791b */ /* 0x003fea0003800000 */
.L_x_40:
[----:B------:R-:W-:Y:S02]  /*2050*/  IMAD.MOV.U32 R20, RZ, RZ, 0x2 ;  /* 0x00000002ff147424 */ /* 0x000fe400078e00ff */
[----:B------:R-:W-:-:S05]  /*2060*/  HADD2 R26, R25.H0_H0, R22.H0_H0 ;  /* 0x20000016191a7230 */ /* 0x000fca0000000800 */
[----:B------:R-:W-:-:S07]  /*2070*/  IMAD.MOV.U32 R23, RZ, RZ, R26 ;  /* 0x000000ffff177224 */ /* 0x000fce00078e001a */
[----:B------:R-:W-:Y:S05]  /*2080*/  WARPSYNC.COLLECTIVE R2, `(.L_x_41) ;  /* 0x0000000002087348 */ /* 0x000fea0003c00000 */
[----:B------:R0:W1:Y:S02]  /*2090*/  SHFL.BFLY P3, R22, R23, R20, R3 ;  /* 0x0c00001417167389 */ /* 0x0000640000060003 */
[----:B01----:R-:W-:Y:S05]  /*20a0*/  ENDCOLLECTIVE ;  /* 0x000000000000791b */ /* 0x003fea0003800000 */
.L_x_41:
[----:B------:R-:W-:Y:S01]  /*20b0*/  IMAD.MOV.U32 R20, RZ, RZ, 0x1 ;  /* 0x00000001ff147424 */ /* 0x000fe200078e00ff */
[----:B------:R-:W-:-:S05]  /*20c0*/  PRMT R22, R22, 0x5410, R22 ;  /* 0x0000541016167816 */ /* 0x000fca0000000016 */
[----:B------:R-:W-:-:S05]  /*20d0*/  HADD2 R24, R26.H0_H0, R22.H1_H1 ;  /* 0x300000161a187230 */ /* 0x000fca0000000800 */
[----:B------:R-:W-:-:S07]  /*20e0*/  MOV R23, R24 ;  /* 0x0000001800177202 */ /* 0x000fce0000000f00 */
[----:B------:R-:W-:Y:S05]  /*20f0*/  WARPSYNC.COLLECTIVE R2, `(.L_x_42) ;  /* 0x0000000002087348 */ /* 0x000fea0003c00000 */
[----:B------:R0:W1:Y:S02]  /*2100*/  SHFL.BFLY P3, R22, R23, R20, R3 ;  /* 0x0c00001417167389 */ /* 0x0000640000060003 */
[----:B01----:R-:W-:Y:S05]  /*2110*/  ENDCOLLECTIVE ;  /* 0x000000000000791b */ /* 0x003fea0003800000 */
.L_x_42:
[----:B------:R-:W-:Y:S01]  /*2120*/  PRMT R22, R22, 0x5410, R22 ;  /* 0x0000541016167816 */ /* 0x000fe20000000016 */
[----:B------:R-:W-:Y:S06]  /*2130*/  BRA `(.L_x_43) ;  /* 0xffffffe800c07947 */ /* 0x000fec000383ffff */
.L_x_15:
[----:B------:R-:W-:Y:S02]  /*2140*/  HFMA2 R3, -RZ, RZ, 0, 1.847743988037109375e-06 ;  /* 0x0000001fff037431 */ /* 0x000fe400000001ff */
[----:B------:R-:W-:Y:S02]  /*2150*/  IMAD.MOV.U32 R20, RZ, RZ, 0x10 ;  /* 0x00000010ff147424 */ /* 0x000fe400078e00ff */
[----:B------:R-:W-:-:S07]  /*2160*/  IMAD.MOV.U32 R2, RZ, RZ, -0x1 ;  /* 0xffffffffff027424 */ /* 0x000fce00078e00ff */
[----:B------:R-:W-:Y:S05]  /*2170*/  WARPSYNC.COLLECTIVE R2, `(.L_x_44) ;  /* 0x0000000002087348 */ /* 0x000fea0003c00000 */
[----:B------:R0:W1:Y:S02]  /*2180*/  SHFL.BFLY P3, R22, R23, R20, R3 ;  /* 0x0c00001417167389 */ /* 0x0000640000060003 */
[----:B01----:R-:W-:Y:S05]  /*2190*/  ENDCOLLECTIVE ;  /* 0x000000000000791b */ /* 0x003fea0003800000 */
.L_x_44:
[----:B------:R-:W-:Y:S02]  /*21a0*/  MOV R20, 0x8 ;  /* 0x0000000800147802 */ /* 0x000fe40000000f00 */
[----:B------:R-:W-:-:S05]  /*21b0*/  PRMT R22, R22, 0x5410, R22 ;  /* 0x0000541016167816 */ /* 0x000fca0000000016 */
[----:B------:R-:W-:-:S05]  /*21c0*/  HADD2 R24, R24.H0_H0, R22.H1_H1 ;  /* 0x3000001618187230 */ /* 0x000fca0000000800 */
[----:B------:R-:W-:-:S07]  /*21d0*/  IMAD.MOV.U32 R23, RZ, RZ, R24 ;  /* 0x000000ffff177224 */ /* 0x000fce00078e0018 */
[----:B------:R-:W-:Y:S05]  /*21e0*/  WARPSYNC.COLLECTIVE R2, `(.L_x_45) ;  /* 0x0000000002087348 */ /* 0x000fea0003c00000 */
[----:B------:R0:W1:Y:S02]  /*21f0*/  SHFL.BFLY P3, R22, R23, R20, R3 ;  /* 0x0c00001417167389 */ /* 0x0000640000060003 */
[----:B01----:R-:W-:Y:S05]  /*2200*/  ENDCOLLECTIVE ;  /* 0x000000000000791b */ /* 0x003fea0003800000 */
.L_x_45:
[----:B------:R-:W-:Y:S01]  /*2210*/  IMAD.MOV.U32 R20, RZ, RZ, 0x4 ;  /* 0x00000004ff147424 */ /* 0x000fe200078e00ff */
[----:B------:R-:W-:-:S05]  /*2220*/  PRMT R22, R22, 0x5410, R22 ;  /* 0x0000541016167816 */ /* 0x000fca0000000016 */
[----:B------:R-:W-:-:S05]  /*2230*/  HADD2 R25, R24.H0_H0, R22.H1_H1 ;  /* 0x3000001618197230 */ /* 0x000fca0000000800 */
[----:B------:R-:W-:-:S07]  /*2240*/  IMAD.MOV.U32 R23, RZ, RZ, R25 ;  /* 0x000000ffff177224 */ /* 0x000fce00078e0019 */
[----:B------:R-:W-:Y:S05]  /*2250*/  WARPSYNC.COLLECTIVE R2, `(.L_x_46) ;  /* 0x0000000002087348 */ /* 0x000fea0003c00000 */
[----:B------:R0:W1:Y:S02]  /*2260*/  SHFL.BFLY P3, R22, R23, R20, R3 ;  /* 0x0c00001417167389 */ /* 0x0000640000060003 */
[----:B01----:R-:W-:Y:S05]  /*2270*/  ENDCOLLECTIVE ;  /* 0x000000000000791b */ /* 0x003fea0003800000 */
.L_x_46:
[----:B------:R-:W-:Y:S02]  /*2280*/  IMAD.MOV.U32 R20, RZ, RZ, 0x2 ;  /* 0x00000002ff147424 */ /* 0x000fe400078e00ff */
[----:B------:R-:W-:-:S05]  /*2290*/  HADD2 R26, R25.H0_H0, R22.H0_H0 ;  /* 0x20000016191a7230 */ /* 0x000fca0000000800 */
[----:B------:R-:W-:-:S07]  /*22a0*/  MOV R23, R26 ;  /* 0x0000001a00177202 */ /* 0x000fce0000000f00 */
[----:B------:R-:W-:Y:S05]  /*22b0*/  WARPSYNC.COLLECTIVE R2, `(.L_x_47) ;  /* 0x0000000002087348 */ /* 0x000fea0003c00000 */
[----:B------:R0:W1:Y:S02]  /*22c0*/  SHFL.BFLY P3, R22, R23, R20, R3 ;  /* 0x0c00001417167389 */ /* 0x0000640000060003 */
[----:B01----:R-:W-:Y:S05]  /*22d0*/  ENDCOLLECTIVE ;  /* 0x000000000000791b */ /* 0x003fea0003800000 */
.L_x_47:
[----:B------:R-:W-:Y:S01]  /*22e0*/  HFMA2 R20, -RZ, RZ, 0, 5.9604644775390625e-08 ;  /* 0x00000001ff147431 */ /* 0x000fe200000001ff */
[----:B------:R-:W-:-:S05]  /*22f0*/  PRMT R22, R22, 0x5410, R22 ;  /* 0x0000541016167816 */ /* 0x000fca0000000016 */
[----:B------:R-:W-:-:S05]  /*2300*/  HADD2 R24, R26.H0_H0, R22.H1_H1 ;  /* 0x300000161a187230 */ /* 0x000fca0000000800 */
[----:B------:R-:W-:-:S07]  /*2310*/  IMAD.MOV.U32 R23, RZ, RZ, R24 ;  /* 0x000000ffff177224 */ /* 0x000fce00078e0018 */
[----:B------:R-:W-:Y:S05]  /*2320*/  WARPSYNC.COLLECTIVE R2, `(.L_x_48) ;  /* 0x0000000002087348 */ /* 0x000fea0003c00000 */
[----:B------:R0:W1:Y:S02]  /*2330*/  SHFL.BFLY P3, R22, R23, R20, R3 ;  /* 0x0c00001417167389 */ /* 0x0000640000060003 */
[----:B01----:R-:W-:Y:S05]  /*2340*/  ENDCOLLECTIVE ;  /* 0x000000000000791b */ /* 0x003fea0003800000 */
.L_x_48:
[----:B------:R-:W-:Y:S01]  /*2350*/  PRMT R22, R22, 0x5410, R22 ;  /* 0x0000541016167816 */ /* 0x000fe20000000016 */
[----:B------:R-:W-:Y:S06]  /*2360*/  BRA `(.L_x_49) ;  /* 0xffffffe800f47947 */ /* 0x000fec000383ffff */
.L_x_18:
[----:B------:R-:W-:Y:S01]  /*2370*/  IMAD.MOV.U32 R23, RZ, RZ, R13 ;  /* 0x000000ffff177224 */ /* 0x000fe200078e000d */
[----:B------:R-:W-:Y:S01]  /*2380*/  MOV R3, 0x1f ;  /* 0x0000001f00037802 */ /* 0x000fe20000000f00 */
[----:B------:R-:W-:Y:S02]  /*2390*/  IMAD.MOV.U32 R20, RZ, RZ, 0x10 ;  /* 0x00000010ff147424 */ /* 0x000fe400078e00ff */
[----:B------:R-:W-:-:S07]  /*23a0*/  IMAD.MOV.U32 R2, RZ, RZ, -0x1 ;  /* 0xffffffffff027424 */ /* 0x000fce00078e00ff */
[----:B------:R-:W-:Y:S05]  /*23b0*/  WARPSYNC.COLLECTIVE R2, `(.L_x_50) ;  /* 0x0000000002087348 */ /* 0x000fea0003c00000 */
[----:B------:R0:W1:Y:S02]  /*23c0*/  SHFL.BFLY P3, R22, R23, R20, R3 ;  /* 0x0c00001417167389 */ /* 0x0000640000060003 */
[----:B01----:R-:W-:Y:S05]  /*23d0*/  ENDCOLLECTIVE ;  /* 0x000000000000791b */ /* 0x003fea0003800000 */
.L_x_50:
[----:B------:R-:W-:Y:S01]  /*23e0*/  HFMA2 R20, -RZ, RZ, 0, 4.76837158203125e-07 ;  /* 0x00000008ff147431 */ /* 0x000fe200000001ff */
[----:B------:R-:W-:-:S05]  /*23f0*/  PRMT R15, R22, 0x7610, R15 ;  /* 0x00007610160f7816 */ /* 0x000fca000000000f */
[----:B------:R-:W-:-:S05]  /*2400*/  HADD2 R15, R13.H0_H0, R15.H0_H0 ;  /* 0x2000000f0d0f7230 */ /* 0x000fca0000000800 */
[----:B------:R-:W-:-:S07]  /*2410*/  IMAD.MOV.U32 R23, RZ, RZ, R15 ;  /* 0x000000ffff177224 */ /* 0x000fce00078e000f */
[----:B------:R-:W-:Y:S05]  /*2420*/  WARPSYNC.COLLECTIVE R2, `(.L_x_51) ;  /* 0x0000000002087348 */ /* 0x000fea0003c00000 */
[----:B------:R0:W1:Y:S02]  /*2430*/  SHFL.BFLY P3, R22, R23, R20, R3 ;  /* 0x0c00001417167389 */ /* 0x0000640000060003 */
[----:B01----:R-:W-:Y:S05]  /*2440*/  ENDCOLLECTIVE ;  /* 0x000000000000791b */ /* 0x003fea0003800000 */
.L_x_51:
[----:B------:R-:W-:Y:S01]  /*2450*/  IMAD.MOV.U32 R20, RZ, RZ, 0x4 ;  /* 0x00000004ff147424 */ /* 0x000fe200078e00ff */
[----:B------:R-:W-:-:S05]  /*2460*/  PRMT R17, R22, 0x7610, R17 ;  /* 0x0000761016117816 */ /* 0x000fca0000000011 */
[----:B------:R-:W-:-:S05]  /*2470*/  HADD2 R17, R15.H0_H0, R17.H0_H0 ;  /* 0x200000110f117230 */ /* 0x000fca0000000800 */
[----:B------:R-:W-:-:S07]  /*2480*/  IMAD.MOV.U32 R23, RZ, RZ, R17 ;  /* 0x000000ffff177224 */ /* 0x000fce00078e0011 */
[----:B------:R-:W-:Y:S05]  /*2490*/  WARPSYNC.COLLECTIVE R2, `(.L_x_52) ;  /* 0x0000000002087348 */ /* 0x000fea0003c00000 */
[----:B------:R0:W1:Y:S02]  /*24a0*/  SHFL.BFLY P3, R22, R23, R20, R3 ;  /* 0x0c00001417167389 */ /* 0x0000640000060003 */
[----:B01----:R-:W-:Y:S05]  /*24b0*/  ENDCOLLECTIVE ;  /* 0x000000000000791b */ /* 0x003fea0003800000 */
.L_x_52:
[----:B------:R-:W-:Y:S01]  /*24c0*/  IMAD.MOV.U32 R20, RZ, RZ, 0x2 ;  /* 0x00000002ff147424 */ /* 0x000fe200078e00ff */
[----:B------:R-:W-:-:S05]  /*24d0*/  PRMT R13, R22, 0x7610, R13 ;  /* 0x00007610160d7816 */ /* 0x000fca000000000d */
[----:B------:R-:W-:-:S05]  /*24e0*/  HADD2 R13, R17.H0_H0, R13.H0_H0 ;  /* 0x2000000d110d7230 */ /* 0x000fca0000000800 */
[----:B------:R-:W-:-:S07]  /*24f0*/  MOV R23, R13 ;  /* 0x0000000d00177202 */ /* 0x000fce0000000f00 */
[----:B------:R-:W-:Y:S05]  /*2500*/  WARPSYNC.COLLECTIVE R2, `(.L_x_53) ;  /* 0x0000000002087348 */ /* 0x000fea0003c00000 */
[----:B------:R0:W1:Y:S02]  /*2510*/  SHFL.BFLY P3, R22, R23, R20, R3 ;  /* 0x0c00001417167389 */ /* 0x0000640000060003 */
[----:B01----:R-:W-:Y:S05]  /*2520*/  ENDCOLLECTIVE ;  /* 0x000000000000791b */ /* 0x003fea0003800000 */
.L_x_53:
[----:B------:R-:W-:Y:S01]  /*2530*/  HFMA2 R20, -RZ, RZ, 0, 5.9604644775390625e-08 ;  /* 0x00000001ff147431 */ /* 0x000fe200000001ff */
[----:B------:R-:W-:-:S05]  /*2540*/  PRMT R15, R22, 0x7610, R15 ;  /* 0x00007610160f7816 */ /* 0x000fca000000000f */
[----:B------:R-:W-:-:S05]  /*2550*/  HADD2 R15, R13.H0_H0, R15.H0_H0 ;  /* 0x2000000f0d0f7230 */ /* 0x000fca0000000800 */
[----:B------:R-:W-:-:S07]  /*2560*/  IMAD.MOV.U32 R23, RZ, RZ, R15 ;  /* 0x000000ffff177224 */ /* 0x000fce00078e000f */
[----:B------:R-:W-:Y:S05]  /*2570*/  WARPSYNC.COLLECTIVE R2, `(.L_x_54) ;  /* 0x0000000002087348 */ /* 0x000fea0003c00000 */
[----:B------:R0:W1:Y:S02]  /*2580*/  SHFL.BFLY P3, R22, R23, R20, R3 ;  /* 0x0c00001417167389 */ /* 0x0000640000060003 */
[----:B01----:R-:W-:Y:S05]  /*2590*/  ENDCOLLECTIVE ;  /* 0x000000000000791b */ /* 0x003fea0003800000 */
.L_x_54:
[----:B------:R-:W-:Y:S01]  /*25a0*/  PRMT R17, R22, 0x7610, R17 ;  /* 0x0000761016117816 */ /* 0x000fe20000000011 */
[----:B------:R-:W-:Y:S06]  /*25b0*/  BRA `(.L_x_55) ;  /* 0xffffffec00687947 */ /* 0x000fec000383ffff */
.L_x_56:
[----:B------:R-:W-:-:S00]  /*25c0*/  BRA `(.L_x_56) ;  /* 0xfffffffc00fc7947 */ /* 0x000fc0000383ffff */
[----:B------:R-:W-:-:S00]  /*25d0*/  NOP ;  /* 0x0000000000007918 */ /* 0x000fc00000000000 */
        /* <DEDUP_REMOVED lines=10> */
.L_x_57:


//--------------------- .nv.shared._Z29matrix_reduce_sum_fp16_kernelP6__halfS0_ii --------------------------
	.section	.nv.shared._Z29matrix_reduce_sum_fp16_kernelP6__halfS0_ii,"aw",@nobits
	.sectionflags	@""
	.align	16
	.zero		1024


//--------------------- .nv.shared.reserved.0     --------------------------
	.section	.nv.shared.reserved.0,"aw",@nobits
	.weak		__nv_reservedSMEM_offset_0_alias
	.size		__nv_reservedSMEM_offset_0_alias, 0, 64
	.other		__nv_reservedSMEM_offset_0_alias,@"STO_CUDA_RESERVED_SHARED STV_DEFAULT"
__nv_reservedSMEM_offset_0_alias:
	.zero		0
	.zero		64


//--------------------- .nv.constant0._Z29matrix_reduce_sum_fp16_kernelP6__halfS0_ii --------------------------
	.section	.nv.constant0._Z29matrix_reduce_sum_fp16_kernelP6__halfS0_ii,"a",@progbits
	.sectionflags	@""
	.align	4
.nv.constant0._Z29matrix_reduce_sum_fp16_kernelP6__halfS0_ii:
	.zero		920


//--------------------- SYMBOLS --------------------------

	.type		.nv.reservedSmem.offset0,@object
	.size		.nv.reservedSmem.offset0,0x4
	.type		.nv.reservedSmem.cap,@object
	.size		.nv.reservedSmem.cap,0x4
